	.target	sm_80

	.elftype	@"ET_EXEC"


//--------------------- .note.nv.tkinfo           --------------------------
	.section	.note.nv.tkinfo,"",@"SHT_NOTE"
	.sectionflags	@"SHF_NOTE_NV_TKINFO"
	.tkinfo
        /*0018*/ 	.word	0x00000002
        /*0030*/ 	.string	""
        /*0030*/ 	.string	"ptxas"
        /*0030*/ 	.string	"Cuda compilation tools, release 13.0, V13.0.88"
        /*0030*/ 	.string	"Build cuda_13.0.r13.0/compiler.36424714_0"
        /*0030*/ 	.string	"-v  -suppress-debug-info  -lineinfo  -arch sm_80 "



//--------------------- .note.nv.cuinfo           --------------------------
	.section	.note.nv.cuinfo,"",@"SHT_NOTE"
	.sectionflags	@"SHF_NOTE_NV_CUINFO"
        /*0018*/ 	.short	0x0002
        /*001a*/ 	.short	0x0050
        /*001c*/ 	.short	0x0082
	.zero		2


//--------------------- .nv.info                  --------------------------
	.section	.nv.info,"",@"SHT_CUDA_INFO"
	.align	4


	//----- nvinfo : EIATTR_REGCOUNT
	.align		4
        /*0000*/ 	.byte	0x04, 0x2f
        /*0002*/ 	.short	(.L_2 - .L_1)
	.align		4
.L_1:
        /*0004*/ 	.word	index@(attn_fwd)
        /*0008*/ 	.word	0x000000a8


	//----- nvinfo : EIATTR_FRAME_SIZE
	.align		4
.L_2:
        /*000c*/ 	.byte	0x04, 0x11
        /*000e*/ 	.short	(.L_4 - .L_3)
	.align		4
.L_3:
        /*0010*/ 	.word	index@(attn_fwd)
        /*0014*/ 	.word	0x00000000


	//----- nvinfo : EIATTR_MIN_STACK_SIZE
	.align		4
.L_4:
        /*0018*/ 	.byte	0x04, 0x12
        /*001a*/ 	.short	(.L_6 - .L_5)
	.align		4
.L_5:
        /*001c*/ 	.word	index@(attn_fwd)
        /*0020*/ 	.word	0x00000000
.L_6:


//--------------------- .nv.info.attn_fwd         --------------------------
	.section	.nv.info.attn_fwd,"",@"SHT_CUDA_INFO"
	.sectionflags	@""
	.align	4


	//----- nvinfo : EIATTR_CUDA_API_VERSION
	.align		4
        /*0000*/ 	.byte	0x04, 0x37
        /*0002*/ 	.short	(.L_8 - .L_7)
.L_7:
        /*0004*/ 	.word	0x00000082


	//----- nvinfo : EIATTR_SW2861232_WAR
	.align		4
.L_8:
        /*0008*/ 	.byte	0x01, 0x35
	.zero		2


	//----- nvinfo : EIATTR_PARAM_CBANK
	.align		4
        /*000c*/ 	.byte	0x04, 0x0a
        /*000e*/ 	.short	(.L_10 - .L_9)
	.align		4
.L_9:
        /*0010*/ 	.word	index@(.nv.constant0.attn_fwd)
        /*0014*/ 	.short	0x0160
        /*0016*/ 	.short	0x0088


	//----- nvinfo : EIATTR_CBANK_PARAM_SIZE
	.align		4
.L_10:
        /*0018*/ 	.byte	0x03, 0x19
        /*001a*/ 	.short	0x0088


	//----- nvinfo : EIATTR_KPARAM_INFO
	.align		4
        /*001c*/ 	.byte	0x04, 0x17
        /*001e*/ 	.short	(.L_12 - .L_11)
.L_11:
        /*0020*/ 	.word	0x00000000
        /*0024*/ 	.short	0x0019
        /*0026*/ 	.short	0x0080
        /*0028*/ 	.byte	0x00, 0xf4, 0x21, 0x00


	//----- nvinfo : EIATTR_KPARAM_INFO
	.align		4
.L_12:
        /*002c*/ 	.byte	0x04, 0x17
        /*002e*/ 	.short	(.L_14 - .L_13)
.L_13:
        /*0030*/ 	.word	0x00000000
        /*0034*/ 	.short	0x0018
        /*0036*/ 	.short	0x0078
        /*0038*/ 	.byte	0x00, 0xf4, 0x21, 0x00


	//----- nvinfo : EIATTR_KPARAM_INFO
	.align		4
.L_14:
        /*003c*/ 	.byte	0x04, 0x17
        /*003e*/ 	.short	(.L_16 - .L_15)
.L_15:
        /*0040*/ 	.word	0x00000000
        /*0044*/ 	.short	0x0017
        /*0046*/ 	.short	0x0070
        /*0048*/ 	.byte	0x00, 0xf0, 0x11, 0x00


	//----- nvinfo : EIATTR_KPARAM_INFO
	.align		4
.L_16:
        /*004c*/ 	.byte	0x04, 0x17
        /*004e*/ 	.short	(.L_18 - .L_17)
.L_17:
        /*0050*/ 	.word	0x00000000
        /*0054*/ 	.short	0x0016
        /*0056*/ 	.short	0x006c
        /*0058*/ 	.byte	0x00, 0xf0, 0x11, 0x00


	//----- nvinfo : EIATTR_KPARAM_INFO
	.align		4
.L_18:
        /*005c*/ 	.byte	0x04, 0x17
        /*005e*/ 	.short	(.L_20 - .L_19)
.L_19:
        /*0060*/ 	.word	0x00000000
        /*0064*/ 	.short	0x0015
        /*0066*/ 	.short	0x0068
        /*0068*/ 	.byte	0x00, 0xf0, 0x11, 0x00


	//----- nvinfo : EIATTR_KPARAM_INFO
	.align		4
.L_20:
        /*006c*/ 	.byte	0x04, 0x17
        /*006e*/ 	.short	(.L_22 - .L_21)
.L_21:
        /*0070*/ 	.word	0x00000000
        /*0074*/ 	.short	0x0014
        /*0076*/ 	.short	0x0064
        /*0078*/ 	.byte	0x00, 0xf0, 0x11, 0x00


	//----- nvinfo : EIATTR_KPARAM_INFO
	.align		4
.L_22:
        /*007c*/ 	.byte	0x04, 0x17
        /*007e*/ 	.short	(.L_24 - .L_23)
.L_23:
        /*0080*/ 	.word	0x00000000
        /*0084*/ 	.short	0x0013
        /*0086*/ 	.short	0x0060
        /*0088*/ 	.byte	0x00, 0xf0, 0x11, 0x00


	//----- nvinfo : EIATTR_KPARAM_INFO
	.align		4
.L_24:
        /*008c*/ 	.byte	0x04, 0x17
        /*008e*/ 	.short	(.L_26 - .L_25)
.L_25:
        /*0090*/ 	.word	0x00000000
        /*0094*/ 	.short	0x0012
        /*0096*/ 	.short	0x005c
        /*0098*/ 	.byte	0x00, 0xf0, 0x11, 0x00


	//----- nvinfo : EIATTR_KPARAM_INFO
	.align		4
.L_26:
        /*009c*/ 	.byte	0x04, 0x17
        /*009e*/ 	.short	(.L_28 - .L_27)
.L_27:
        /*00a0*/ 	.word	0x00000000
        /*00a4*/ 	.short	0x0011
        /*00a6*/ 	.short	0x0058
        /*00a8*/ 	.byte	0x00, 0xf0, 0x11, 0x00


	//----- nvinfo : EIATTR_KPARAM_INFO
	.align		4
.L_28:
        /*00ac*/ 	.byte	0x04, 0x17
        /*00ae*/ 	.short	(.L_30 - .L_29)
.L_29:
        /*00b0*/ 	.word	0x00000000
        /*00b4*/ 	.short	0x0010
        /*00b6*/ 	.short	0x0054
        /*00b8*/ 	.byte	0x00, 0xf0, 0x11, 0x00


	//----- nvinfo : EIATTR_KPARAM_INFO
	.align		4
.L_30:
        /*00bc*/ 	.byte	0x04, 0x17
        /*00be*/ 	.short	(.L_32 - .L_31)
.L_31:
        /*00c0*/ 	.word	0x00000000
        /*00c4*/ 	.short	0x000f
        /*00c6*/ 	.short	0x0050
        /*00c8*/ 	.byte	0x00, 0xf0, 0x11, 0x00


	//----- nvinfo : EIATTR_KPARAM_INFO
	.align		4
.L_32:
        /*00cc*/ 	.byte	0x04, 0x17
        /*00ce*/ 	.short	(.L_34 - .L_33)
.L_33:
        /*00d0*/ 	.word	0x00000000
        /*00d4*/ 	.short	0x000e
        /*00d6*/ 	.short	0x004c
        /*00d8*/ 	.byte	0x00, 0xf0, 0x11, 0x00


	//----- nvinfo : EIATTR_KPARAM_INFO
	.align		4
.L_34:
        /*00dc*/ 	.byte	0x04, 0x17
        /*00de*/ 	.short	(.L_36 - .L_35)
.L_35:
        /*00e0*/ 	.word	0x00000000
        /*00e4*/ 	.short	0x000d
        /*00e6*/ 	.short	0x0048
        /*00e8*/ 	.byte	0x00, 0xf0, 0x11, 0x00


	//----- nvinfo : EIATTR_KPARAM_INFO
	.align		4
.L_36:
        /*00ec*/ 	.byte	0x04, 0x17
        /*00ee*/ 	.short	(.L_38 - .L_37)
.L_37:
        /*00f0*/ 	.word	0x00000000
        /*00f4*/ 	.short	0x000c
        /*00f6*/ 	.short	0x0044
        /*00f8*/ 	.byte	0x00, 0xf0, 0x11, 0x00


	//----- nvinfo : EIATTR_KPARAM_INFO
	.align		4
.L_38:
        /*00fc*/ 	.byte	0x04, 0x17
        /*00fe*/ 	.short	(.L_40 - .L_39)
.L_39:
        /*0100*/ 	.word	0x00000000
        /*0104*/ 	.short	0x000b
        /*0106*/ 	.short	0x0040
        /*0108*/ 	.byte	0x00, 0xf0, 0x11, 0x00


	//----- nvinfo : EIATTR_KPARAM_INFO
	.align		4
.L_40:
        /*010c*/ 	.byte	0x04, 0x17
        /*010e*/ 	.short	(.L_42 - .L_41)
.L_41:
        /*0110*/ 	.word	0x00000000
        /*0114*/ 	.short	0x000a
        /*0116*/ 	.short	0x003c
        /*0118*/ 	.byte	0x00, 0xf0, 0x11, 0x00


	//----- nvinfo : EIATTR_KPARAM_INFO
	.align		4
.L_42:
        /*011c*/ 	.byte	0x04, 0x17
        /*011e*/ 	.short	(.L_44 - .L_43)
.L_43:
        /*0120*/ 	.word	0x00000000
        /*0124*/ 	.short	0x0009
        /*0126*/ 	.short	0x0038
        /*0128*/ 	.byte	0x00, 0xf0, 0x11, 0x00


	//----- nvinfo : EIATTR_KPARAM_INFO
	.align		4
.L_44:
        /*012c*/ 	.byte	0x04, 0x17
        /*012e*/ 	.short	(.L_46 - .L_45)
.L_45:
        /*0130*/ 	.word	0x00000000
        /*0134*/ 	.short	0x0008
        /*0136*/ 	.short	0x0034
        /*0138*/ 	.byte	0x00, 0xf0, 0x11, 0x00


	//----- nvinfo : EIATTR_KPARAM_INFO
	.align		4
.L_46:
        /*013c*/ 	.byte	0x04, 0x17
        /*013e*/ 	.short	(.L_48 - .L_47)
.L_47:
        /*0140*/ 	.word	0x00000000
        /*0144*/ 	.short	0x0007
        /*0146*/ 	.short	0x0030
        /*0148*/ 	.byte	0x00, 0xf0, 0x11, 0x00


	//----- nvinfo : EIATTR_KPARAM_INFO
	.align		4
.L_48:
        /*014c*/ 	.byte	0x04, 0x17
        /*014e*/ 	.short	(.L_50 - .L_49)
.L_49:
        /*0150*/ 	.word	0x00000000
        /*0154*/ 	.short	0x0006
        /*0156*/ 	.short	0x002c
        /*0158*/ 	.byte	0x00, 0xf0, 0x11, 0x00


	//----- nvinfo : EIATTR_KPARAM_INFO
	.align		4
.L_50:
        /*015c*/ 	.byte	0x04, 0x17
        /*015e*/ 	.short	(.L_52 - .L_51)
.L_51:
        /*0160*/ 	.word	0x00000000
        /*0164*/ 	.short	0x0005
        /*0166*/ 	.short	0x0028
        /*0168*/ 	.byte	0x00, 0xf0, 0x11, 0x00


	//----- nvinfo : EIATTR_KPARAM_INFO
	.align		4
.L_52:
        /*016c*/ 	.byte	0x04, 0x17
        /*016e*/ 	.short	(.L_54 - .L_53)
.L_53:
        /*0170*/ 	.word	0x00000000
        /*0174*/ 	.short	0x0004
        /*0176*/ 	.short	0x0020
        /*0178*/ 	.byte	0x00, 0xf4, 0x21, 0x00


	//----- nvinfo : EIATTR_KPARAM_INFO
	.align		4
.L_54:
        /*017c*/ 	.byte	0x04, 0x17
        /*017e*/ 	.short	(.L_56 - .L_55)
.L_55:
        /*0180*/ 	.word	0x00000000
        /*0184*/ 	.short	0x0003
        /*0186*/ 	.short	0x0018
        /*0188*/ 	.byte	0x00, 0xf4, 0x21, 0x00


	//----- nvinfo : EIATTR_KPARAM_INFO
	.align		4
.L_56:
        /*018c*/ 	.byte	0x04, 0x17
        /*018e*/ 	.short	(.L_58 - .L_57)
.L_57:
        /*0190*/ 	.word	0x00000000
        /*0194*/ 	.short	0x0002
        /*0196*/ 	.short	0x0010
        /*0198*/ 	.byte	0x00, 0xf4, 0x21, 0x00


	//----- nvinfo : EIATTR_KPARAM_INFO
	.align		4
.L_58:
        /*019c*/ 	.byte	0x04, 0x17
        /*019e*/ 	.short	(.L_60 - .L_59)
.L_59:
        /*01a0*/ 	.word	0x00000000
        /*01a4*/ 	.short	0x0001
        /*01a6*/ 	.short	0x0008
        /*01a8*/ 	.byte	0x00, 0xf4, 0x21, 0x00


	//----- nvinfo : EIATTR_KPARAM_INFO
	.align		4
.L_60:
        /*01ac*/ 	.byte	0x04, 0x17
        /*01ae*/ 	.short	(.L_62 - .L_61)
.L_61:
        /*01b0*/ 	.word	0x00000000
        /*01b4*/ 	.short	0x0000
        /*01b6*/ 	.short	0x0000
        /*01b8*/ 	.byte	0x00, 0xf4, 0x21, 0x00


	//----- nvinfo : EIATTR_MAXREG_COUNT
	.align		4
.L_62:
        /*01bc*/ 	.byte	0x03, 0x1b
        /*01be*/ 	.short	0x00ff


	//----- nvinfo : EIATTR_NUM_BARRIERS
	.align		4
        /*01c0*/ 	.byte	0x02, 0x4c
        /*01c2*/ 	.byte	0x01
	.zero		1


	//----- nvinfo : EIATTR_MERCURY_ISA_VERSION
	.align		4
        /*01c4*/ 	.byte	0x03, 0x5f
        /*01c6*/ 	.short	0x0000


	//----- nvinfo : EIATTR_COOP_GROUP_MASK_REGIDS
	.align		4
        /*01c8*/ 	.byte	0x04, 0x29
        /*01ca*/ 	.short	(.L_64 - .L_63)


	//   ....[0]....
.L_63:
        /*01cc*/ 	.word	0xffffffff


	//   ....[1]....
        /*01d0*/ 	.word	0xffffffff


	//   ....[2]....
        /*01d4*/ 	.word	0xffffffff


	//   ....[3]....
        /*01d8*/ 	.word	0xffffffff


	//   ....[4]....
        /*01dc*/ 	.word	0xffffffff


	//   ....[5]....
        /*01e0*/ 	.word	0xffffffff


	//   ....[6]....
        /*01e4*/ 	.word	0xffffffff


	//   ....[7]....
        /*01e8*/ 	.word	0xffffffff


	//----- nvinfo : EIATTR_COOP_GROUP_INSTR_OFFSETS
	.align		4
.L_64:
        /*01ec*/ 	.byte	0x04, 0x28
        /*01ee*/ 	.short	(.L_66 - .L_65)


	//   ....[0]....
.L_65:
        /*01f0*/ 	.word	0x00001d70


	//   ....[1]....
        /*01f4*/ 	.word	0x00001e90


	//   ....[2]....
        /*01f8*/ 	.word	0x00001ea0


	//   ....[3]....
        /*01fc*/ 	.word	0x00001ed0


	//   ....[4]....
        /*0200*/ 	.word	0x00002ae0


	//   ....[5]....
        /*0204*/ 	.word	0x00002af0


	//   ....[6]....
        /*0208*/ 	.word	0x00002b80


	//   ....[7]....
        /*020c*/ 	.word	0x00002ba0


	//----- nvinfo : EIATTR_EXIT_INSTR_OFFSETS
	.align		4
.L_66:
        /*0210*/ 	.byte	0x04, 0x1c
        /*0212*/ 	.short	(.L_68 - .L_67)


	//   ....[0]....
.L_67:
        /*0214*/ 	.word	0x000039d0


	//   ....[1]....
        /*0218*/ 	.word	0x00003a70


	//----- nvinfo : EIATTR_REQNTID
	.align		4
.L_68:
        /*021c*/ 	.byte	0x04, 0x10
        /*021e*/ 	.short	(.L_70 - .L_69)
.L_69:
        /*0220*/ 	.word	0x00000080
        /*0224*/ 	.word	0x00000001
        /*0228*/ 	.word	0x00000001
.L_70:


//--------------------- .nv.callgraph             --------------------------
	.section	.nv.callgraph,"",@"SHT_CUDA_CALLGRAPH"
	.align	4
	.sectionentsize	8
	.align		4
        /*0000*/ 	.word	0x00000000
	.align		4
        /*0004*/ 	.word	0xffffffff
	.align		4
        /*0008*/ 	.word	0x00000000
	.align		4
        /*000c*/ 	.word	0xfffffffe
	.align		4
        /*0010*/ 	.word	0x00000000
	.align		4
        /*0014*/ 	.word	0xfffffffd
	.align		4
        /*0018*/ 	.word	0x00000000
	.align		4
        /*001c*/ 	.word	0xfffffffc


//--------------------- .nv.rel.action            --------------------------
	.section	.nv.rel.action,"",@"SHT_CUDA_RELOCINFO"
	.align	8
	.sectionentsize	8
        /*0000*/ 	.byte	0x73, 0x00, 0x00, 0x00, 0x00, 0x00, 0x00, 0x00, 0x00, 0x00, 0x00, 0x11, 0x25, 0x00, 0x05, 0x36


//--------------------- .nv.constant4             --------------------------
	.section	.nv.constant4,"a",@progbits
	.align	8
	.align		8
.nv.constant4:
        /*0000*/ 	.dword	_$_str


//--------------------- .nv.constant0.attn_fwd    --------------------------
	.section	.nv.constant0.attn_fwd,"a",@progbits
	.sectionflags	@""
	.align	4
.nv.constant0.attn_fwd:
	.zero		488


//--------------------- .text.attn_fwd            --------------------------
	.section	.text.attn_fwd,"ax",@progbits
	.sectioninfo	@"SHI_REGISTERS=168"
	.align	128
        .global         attn_fwd
        .type           attn_fwd,@function
        .size           attn_fwd,(.L_x_3 - attn_fwd)
        .other          attn_fwd,@"STO_CUDA_ENTRY STV_DEFAULT"
attn_fwd:
.text.attn_fwd:
[----:B------:R-:W-:Y:S02]  /*0000*/  IMAD.MOV.U32 R1, RZ, RZ, c[0x0][0x28] ;  /* 0x00000a00ff017624 */ /* 0x000fe400078e00ff */
[----:B------:R-:W0:Y:S01]  /*0010*/  S2R R17, SR_CTAID.X ;  /* 0x0000000000117919 */ /* 0x000e220000002500 */
[----:B------:R-:W-:Y:S01]  /*0020*/  MOV R23, c[0x0][0x198] ;  /* 0x0000660000177a02 */ /* 0x000fe20000000f00 */
[----:B------:R-:W-:Y:S02]  /*0030*/  ULDC.64 UR6, c[0x0][0x118] ;  /* 0x0000460000067ab9 */ /* 0x000fe40000000a00 */
[----:B------:R-:W1:Y:S04]  /*0040*/  S2R R160, SR_TID.X ;  /* 0x0000000000a07919 */ /* 0x000e680000002100 */
[----:B------:R-:W2:Y:S01]  /*0050*/  S2R R22, SR_CTAID.Y ;  /* 0x0000000000167919 */ /* 0x000ea20000002600 */
[----:B0-----:R-:W-:Y:S01]  /*0060*/  IMAD.SHL.U32 R17, R17, 0x20, RZ ;  /* 0x0000002011117824 */ /* 0x001fe200078e00ff */
[----:B-1----:R-:W-:-:S04]  /*0070*/  SHF.R.U32.HI R159, RZ, 0x5, R160 ;  /* 0x00000005ff9f7819 */ /* 0x002fc800000116a0 */
[----:B------:R-:W-:Y:S02]  /*0080*/  LOP3.LUT R155, R17, 0x1f, R160, 0xf8, !PT ;  /* 0x0000001f119b7812 */ /* 0x000fe400078ef8a0 */
[----:B------:R-:W-:Y:S01]  /*0090*/  SGXT.U32 R159, R159, 0x2 ;  /* 0x000000029f9f781a */ /* 0x000fe20000000000 */
[----:B--2---:R-:W-:Y:S02]  /*00a0*/  IMAD R0, R22, c[0x0][0x190], RZ ;  /* 0x0000640016007a24 */ /* 0x004fe400078e02ff */
[----:B------:R-:W-:Y:S02]  /*00b0*/  IMAD R3, R155, c[0x0][0x194], RZ ;  /* 0x000065009b037a24 */ /* 0x000fe400078e02ff */
[----:B------:R-:W-:Y:S02]  /*00c0*/  IMAD R4, R159, c[0x0][0x198], RZ ;  /* 0x000066009f047a24 */ /* 0x000fe400078e02ff */
[C---:B------:R-:W-:Y:S02]  /*00d0*/  IMAD.SHL.U32 R2, R0.reuse, 0x2, RZ ;  /* 0x0000000200027824 */ /* 0x040fe400078e00ff */
[----:B------:R-:W-:Y:S01]  /*00e0*/  IMAD.SHL.U32 R5, R3, 0x2, RZ ;  /* 0x0000000203057824 */ /* 0x000fe200078e00ff */
[----:B------:R-:W-:Y:S01]  /*00f0*/  LEA R8, R23, R4, 0x2 ;  /* 0x0000000417087211 */ /* 0x000fe200078e10ff */
[----:B------:R-:W-:-:S03]  /*0100*/  IMAD.HI R0, R0, 0x2, RZ ;  /* 0x0000000200007827 */ /* 0x000fc600078e02ff */
[----:B------:R-:W-:Y:S01]  /*0110*/  IADD3 R13, P0, P1, R5, c[0x0][0x160], R2 ;  /* 0x00005800050d7a10 */ /* 0x000fe2000791e002 */
[----:B------:R-:W-:-:S04]  /*0120*/  IMAD.HI R3, R3, 0x2, RZ ;  /* 0x0000000203037827 */ /* 0x000fc800078e02ff */
[----:B------:R-:W-:Y:S01]  /*0130*/  IMAD R5, R23, 0x4, R8 ;  /* 0x0000000417057824 */ /* 0x000fe200078e0208 */
[----:B------:R-:W-:Y:S02]  /*0140*/  IADD3.X R21, R3, c[0x0][0x164], R0, P0, P1 ;  /* 0x0000590003157a10 */ /* 0x000fe400007e2400 */
[CC--:B------:R-:W-:Y:S01]  /*0150*/  LEA R2, P0, R4.reuse, R13.reuse, 0x1 ;  /* 0x0000000d04027211 */ /* 0x0c0fe200078008ff */
[----:B------:R-:W-:Y:S01]  /*0160*/  IMAD R0, R23, 0x4, R5 ;  /* 0x0000000417007824 */ /* 0x000fe200078e0205 */
[----:B------:R-:W-:Y:S02]  /*0170*/  LEA R6, P1, R5, R13, 0x1 ;  /* 0x0000000d05067211 */ /* 0x000fe400078208ff */
[----:B------:R-:W-:Y:S02]  /*0180*/  LEA.HI.X.SX32 R3, R4, R21, 0x1, P0 ;  /* 0x0000001504037211 */ /* 0x000fe400000f0eff */
[----:B------:R-:W-:Y:S02]  /*0190*/  LEA R4, P0, R8, R13, 0x1 ;  /* 0x0000000d08047211 */ /* 0x000fe400078008ff */
[----:B------:R-:W-:Y:S01]  /*01a0*/  LEA R11, R23, R0, 0x2 ;  /* 0x00000000170b7211 */ /* 0x000fe200078e10ff */
[----:B------:R0:W2:Y:S01]  /*01b0*/  LDG.E.U16 R19, [R2.64] ;  /* 0x0000000602137981 */ /* 0x0000a2000c1e1500 */
[----:B------:R-:W-:-:S02]  /*01c0*/  LEA.HI.X.SX32 R7, R5, R21, 0x1, P1 ;  /* 0x0000001505077211 */ /* 0x000fc400008f0eff */
[----:B------:R-:W-:Y:S01]  /*01d0*/  LEA.HI.X.SX32 R5, R8, R21, 0x1, P0 ;  /* 0x0000001508057211 */ /* 0x000fe200000f0eff */
[C---:B------:R-:W-:Y:S01]  /*01e0*/  IMAD R16, R23.reuse, 0x4, R11 ;  /* 0x0000000417107824 */ /* 0x040fe200078e020b */
[----:B------:R-:W-:Y:S02]  /*01f0*/  LEA R8, P0, R0, R13, 0x1 ;  /* 0x0000000d00087211 */ /* 0x000fe400078008ff */
[----:B------:R-:W-:Y:S01]  /*0200*/  LEA.HI R165, R160, 0x1c, RZ, 0x1b ;  /* 0x0000001ca0a57811 */ /* 0x000fe200078fd8ff */
[----:B------:R-:W3:Y:S01]  /*0210*/  LDG.E.U16 R7, [R6.64] ;  /* 0x0000000606077981 */ /* 0x000ee2000c1e1500 */
[----:B------:R-:W-:Y:S01]  /*0220*/  LEA.HI.X.SX32 R9, R0, R21, 0x1, P0 ;  /* 0x0000001500097211 */ /* 0x000fe200000f0eff */
[----:B------:R-:W-:Y:S01]  /*0230*/  IMAD R0, R23, 0x4, R16 ;  /* 0x0000000417007824 */ /* 0x000fe200078e0210 */
[-C--:B------:R-:W-:Y:S01]  /*0240*/  LEA R10, P0, R11, R13.reuse, 0x1 ;  /* 0x0000000d0b0a7211 */ /* 0x080fe200078008ff */
[----:B------:R-:W-:Y:S01]  /*0250*/  IMAD R15, R165, c[0x0][0x198], RZ ;  /* 0x00006600a50f7a24 */ /* 0x000fe200078e02ff */
[----:B------:R1:W4:Y:S02]  /*0260*/  LDG.E.U16 R18, [R4.64] ;  /* 0x0000000604127981 */ /* 0x000324000c1e1500 */
[----:B------:R-:W-:-:S02]  /*0270*/  LEA R12, P1, R0, R13, 0x1 ;  /* 0x0000000d000c7211 */ /* 0x000fc400078208ff */
[----:B------:R-:W-:Y:S01]  /*0280*/  LEA.HI.X.SX32 R11, R11, R21, 0x1, P0 ;  /* 0x000000150b0b7211 */ /* 0x000fe200000f0eff */
[----:B------:R-:W5:Y:S01]  /*0290*/  LDG.E.U16 R8, [R8.64] ;  /* 0x0000000608087981 */ /* 0x000f62000c1e1500 */
[CC--:B------:R-:W-:Y:S02]  /*02a0*/  LEA R14, P2, R15.reuse, R13.reuse, 0x1 ;  /* 0x0000000d0f0e7211 */ /* 0x0c0fe400078408ff */
[----:B0-----:R-:W-:Y:S02]  /*02b0*/  LEA R2, P0, R16, R13, 0x1 ;  /* 0x0000000d10027211 */ /* 0x001fe400078008ff */
[-C--:B------:R-:W-:Y:S01]  /*02c0*/  LEA.HI.X.SX32 R13, R0, R21.reuse, 0x1, P1 ;  /* 0x00000015000d7211 */ /* 0x080fe200008f0eff */
[----:B------:R-:W4:Y:S01]  /*02d0*/  LDG.E.U16 R11, [R10.64] ;  /* 0x000000060a0b7981 */ /* 0x000f22000c1e1500 */
[-C--:B------:R-:W-:Y:S02]  /*02e0*/  LEA.HI.X.SX32 R15, R15, R21.reuse, 0x1, P2 ;  /* 0x000000150f0f7211 */ /* 0x080fe400010f0eff */
[----:B------:R-:W-:-:S02]  /*02f0*/  LEA.HI.X.SX32 R3, R16, R21, 0x1, P0 ;  /* 0x0000001510037211 */ /* 0x000fc400000f0eff */
[----:B------:R-:W5:Y:S04]  /*0300*/  LDG.E.U16 R13, [R12.64] ;  /* 0x000000060c0d7981 */ /* 0x000f68000c1e1500 */
[----:B------:R-:W5:Y:S04]  /*0310*/  LDG.E.U16 R2, [R2.64] ;  /* 0x0000000602027981 */ /* 0x000f68000c1e1500 */
[----:B------:R-:W5:Y:S01]  /*0320*/  LDG.E.U16 R14, [R14.64] ;  /* 0x000000060e0e7981 */ /* 0x000f62000c1e1500 */
[----:B------:R-:W-:Y:S02]  /*0330*/  SHF.R.S32.HI R0, RZ, 0x6, R160 ;  /* 0x00000006ff007819 */ /* 0x000fe400000114a0 */
[----:B-1----:R-:W-:-:S02]  /*0340*/  LOP3.LUT R4, R160, 0x3f, RZ, 0xc0, !PT ;  /* 0x0000003fa0047812 */ /* 0x002fc400078ec0ff */
[----:B------:R-:W-:Y:S02]  /*0350*/  SGXT R0, R0, 0x1 ;  /* 0x000000010000781a */ /* 0x000fe40000000200 */
[----:B------:R-:W-:-:S04]  /*0360*/  SHF.L.U32 R5, R4, 0x1, RZ ;  /* 0x0000000104057819 */ /* 0x000fc800000006ff */
[----:B------:R-:W-:-:S04]  /*0370*/  LOP3.LUT R0, R5, 0x90, R0, 0x78, !PT ;  /* 0x0000009005007812 */ /* 0x000fc800078e7800 */
[----:B------:R-:W-:Y:S02]  /*0380*/  LOP3.LUT R149, R0, 0x20, RZ, 0x3c, !PT ;  /* 0x0000002000957812 */ /* 0x000fe400078e3cff */
[----:B------:R-:W-:-:S04]  /*0390*/  IADD3 R161, R17, 0x20, RZ ;  /* 0x0000002011a17810 */ /* 0x000fc80007ffe0ff */
[----:B------:R-:W-:Y:S01]  /*03a0*/  ISETP.GE.AND P0, PT, R161, 0x1, PT ;  /* 0x00000001a100780c */ /* 0x000fe20003f06270 */
[----:B------:R-:W-:Y:S01]  /*03b0*/  IMAD.MOV.U32 R45, RZ, RZ, -0x800000 ;  /* 0xff800000ff2d7424 */ /* 0x000fe200078e00ff */
[----:B------:R-:W-:Y:S01]  /*03c0*/  MOV R113, 0x3f800000 ;  /* 0x3f80000000717802 */ /* 0x000fe20000000f00 */
[----:B------:R-:W-:Y:S01]  /*03d0*/  IMAD.MOV.U32 R128, RZ, RZ, 0x3f800000 ;  /* 0x3f800000ff807424 */ /* 0x000fe200078e00ff */
[----:B------:R-:W-:Y:S01]  /*03e0*/  CS2R R84, SRZ ;  /* 0x0000000000547805 */ /* 0x000fe2000001ff00 */
[----:B------:R-:W-:Y:S01]  /*03f0*/  IMAD.MOV.U32 R44, RZ, RZ, -0x800000 ;  /* 0xff800000ff2c7424 */ /* 0x000fe200078e00ff */
[----:B------:R-:W-:Y:S01]  /*0400*/  CS2R R86, SRZ ;  /* 0x0000000000567805 */ /* 0x000fe2000001ff00 */
[----:B------:R-:W-:Y:S01]  /*0410*/  CS2R R48, SRZ ;  /* 0x0000000000307805 */ /* 0x000fe2000001ff00 */
[----:B------:R-:W-:Y:S01]  /*0420*/  CS2R R50, SRZ ;  /* 0x0000000000327805 */ /* 0x000fe2000001ff00 */
[----:B------:R-:W-:Y:S01]  /*0430*/  CS2R R80, SRZ ;  /* 0x0000000000507805 */ /* 0x000fe2000001ff00 */
[----:B------:R-:W-:Y:S01]  /*0440*/  CS2R R82, SRZ ;  /* 0x0000000000527805 */ /* 0x000fe2000001ff00 */
[----:B------:R-:W-:Y:S01]  /*0450*/  CS2R R76, SRZ ;  /* 0x00000000004c7805 */ /* 0x000fe2000001ff00 */
[----:B------:R-:W-:Y:S01]  /*0460*/  CS2R R78, SRZ ;  /* 0x00000000004e7805 */ /* 0x000fe2000001ff00 */
[C---:B------:R-:W-:Y:S01]  /*0470*/  IMAD.SHL.U32 R163, R160.reuse, 0x2, RZ ;  /* 0x00000002a0a37824 */ /* 0x040fe200078e00ff */
[----:B------:R-:W-:-:S02]  /*0480*/  LOP3.LUT R164, R160, 0x7, RZ, 0xc0, !PT ;  /* 0x00000007a0a47812 */ /* 0x000fc400078ec0ff */
[----:B------:R-:W-:Y:S01]  /*0490*/  SHF.L.U32 R20, R160, 0x3, RZ ;  /* 0x00000003a0147819 */ /* 0x000fe200000006ff */
[----:B--2---:R0:W-:Y:S04]  /*04a0*/  STS.U16 [R0+0x1000], R19 ;  /* 0x0010001300007388 */ /* 0x0041e80000000400 */
[----:B---3--:R0:W-:Y:S04]  /*04b0*/  STS.U16 [R0+0x1200], R7 ;  /* 0x0012000700007388 */ /* 0x0081e80000000400 */
[----:B----4-:R0:W-:Y:S04]  /*04c0*/  STS.U16 [R0+0x1400], R11 ;  /* 0x0014000b00007388 */ /* 0x0101e80000000400 */
[----:B-----5:R0:W-:Y:S04]  /*04d0*/  STS.U16 [R0+0x1600], R13 ;  /* 0x0016000d00007388 */ /* 0x0201e80000000400 */
[----:B------:R0:W-:Y:S04]  /*04e0*/  STS.U16 [R149+0x1100], R18 ;  /* 0x0011001295007388 */ /* 0x0001e80000000400 */
[----:B------:R0:W-:Y:S04]  /*04f0*/  STS.U16 [R149+0x1300], R8 ;  /* 0x0013000895007388 */ /* 0x0001e80000000400 */
[----:B------:R0:W-:Y:S04]  /*0500*/  STS.U16 [R149+0x1500], R2 ;  /* 0x0015000295007388 */ /* 0x0001e80000000400 */
[----:B------:R0:W-:Y:S01]  /*0510*/  STS.U16 [R149+0x1700], R14 ;  /* 0x0017000e95007388 */ /* 0x0001e20000000400 */
[----:B------:R-:W-:Y:S05]  /*0520*/  @!P0 BRA `(.L_x_0) ;  /* 0x000027e000008947 */ /* 0x000fea0003800000 */
[----:B0-----:R-:W-:Y:S01]  /*0530*/  IMAD R7, R4, c[0x0][0x1b4], RZ ;  /* 0x00006d0004077a24 */ /* 0x001fe200078e02ff */
[----:B------:R-:W-:Y:S01]  /*0540*/  SHF.R.U32.HI R4, RZ, 0x2, R160 ;  /* 0x00000002ff047819 */ /* 0x000fe200000116a0 */
[----:B------:R-:W-:Y:S01]  /*0550*/  IMAD R3, R22, c[0x0][0x1b0], RZ ;  /* 0x00006c0016037a24 */ /* 0x000fe200078e02ff */
[C---:B------:R-:W-:Y:S01]  /*0560*/  LOP3.LUT R5, R160.reuse, 0x20, RZ, 0xc0, !PT ;  /* 0x00000020a0057812 */ /* 0x040fe200078ec0ff */
[----:B------:R-:W-:Y:S01]  /*0570*/  IMAD.SHL.U32 R9, R7, 0x2, RZ ;  /* 0x0000000207097824 */ /* 0x000fe200078e00ff */
[----:B------:R-:W-:Y:S01]  /*0580*/  LOP3.LUT R2, R160, 0x1f, RZ, 0xc0, !PT ;  /* 0x0000001fa0027812 */ /* 0x000fe200078ec0ff */
[----:B------:R-:W-:Y:S01]  /*0590*/  IMAD.SHL.U32 R6, R3, 0x2, RZ ;  /* 0x0000000203067824 */ /* 0x000fe200078e00ff */
[----:B------:R-:W-:Y:S01]  /*05a0*/  SGXT.U32 R4, R4, 0x3 ;  /* 0x000000030404781a */ /* 0x000fe20000000000 */
[----:B------:R-:W-:Y:S01]  /*05b0*/  IMAD.HI R8, R7, 0x2, RZ ;  /* 0x0000000207087827 */ /* 0x000fe200078e02ff */
[----:B------:R-:W-:Y:S01]  /*05c0*/  SHF.R.U32.HI R5, RZ, 0x1, R5 ;  /* 0x00000001ff057819 */ /* 0x000fe20000011605 */
[----:B------:R-:W-:Y:S01]  /*05d0*/  CS2R R84, SRZ ;  /* 0x0000000000547805 */ /* 0x000fe2000001ff00 */
[----:B------:R-:W-:Y:S01]  /*05e0*/  IADD3 R110, P0, P1, R9, c[0x0][0x170], R6 ;  /* 0x00005c00096e7a10 */ /* 0x000fe2000791e006 */
[----:B------:R-:W-:Y:S01]  /*05f0*/  IMAD.HI R7, R3, 0x2, RZ ;  /* 0x0000000203077827 */ /* 0x000fe200078e02ff */
[----:B------:R-:W-:Y:S01]  /*0600*/  LOP3.LUT R3, R17, R5, R4, 0xfe, !PT ;  /* 0x0000000511037212 */ /* 0x000fe200078efe04 */
[----:B------:R-:W-:Y:S01]  /*0610*/  CS2R R86, SRZ ;  /* 0x0000000000567805 */ /* 0x000fe2000001ff00 */
[----:B------:R-:W-:Y:S01]  /*0620*/  LOP3.LUT R9, R20, 0x30, RZ, 0xc0, !PT ;  /* 0x0000003014097812 */ /* 0x000fe200078ec0ff */
[----:B------:R-:W-:Y:S01]  /*0630*/  IMAD R4, R22, c[0x0][0x1a0], RZ ;  /* 0x0000680016047a24 */ /* 0x000fe200078e02ff */
[----:B------:R-:W-:Y:S01]  /*0640*/  IADD3.X R46, R8, c[0x0][0x174], R7, P0, P1 ;  /* 0x00005d00082e7a10 */ /* 0x000fe200007e2407 */
[----:B------:R-:W-:Y:S01]  /*0650*/  IMAD R5, R2, c[0x0][0x1a8], RZ ;  /* 0x00006a0002057a24 */ /* 0x000fe200078e02ff */
[----:B------:R-:W-:Y:S01]  /*0660*/  LOP3.LUT R11, R163, 0x10, RZ, 0xc0, !PT ;  /* 0x00000010a30b7812 */ /* 0x000fe200078ec0ff */
[----:B------:R-:W-:Y:S01]  /*0670*/  IMAD.SHL.U32 R6, R160, 0x20, RZ ;  /* 0x00000020a0067824 */ /* 0x000fe200078e00ff */
[----:B------:R-:W-:Y:S01]  /*0680*/  SHF.L.U32 R2, R4, 0x1, RZ ;  /* 0x0000000104027819 */ /* 0x000fe200000006ff */
[----:B------:R-:W-:Y:S01]  /*0690*/  IMAD.SHL.U32 R7, R5, 0x2, RZ ;  /* 0x0000000205077824 */ /* 0x000fe200078e00ff */
[----:B------:R-:W-:Y:S01]  /*06a0*/  LEA R44, R164, R9, 0x6 ;  /* 0x00000009a42c7211 */ /* 0x000fe200078e30ff */
[----:B------:R-:W-:Y:S01]  /*06b0*/  IMAD.MOV.U32 R13, RZ, RZ, c[0x0][0x1a4] ;  /* 0x00006900ff0d7624 */ /* 0x000fe200078e00ff */
[----:B------:R-:W-:Y:S01]  /*06c0*/  LOP3.LUT R139, R6, 0x200, RZ, 0xc0, !PT ;  /* 0x00000200068b7812 */ /* 0x000fe200078ec0ff */
[----:B------:R-:W-:Y:S01]  /*06d0*/  IMAD R6, R159, c[0x0][0x1a4], RZ ;  /* 0x000069009f067a24 */ /* 0x000fe200078e02ff */
[----:B------:R-:W-:Y:S01]  /*06e0*/  IADD3 R15, P0, P1, R7, c[0x0][0x168], R2 ;  /* 0x00005a00070f7a10 */ /* 0x000fe2000791e002 */
[----:B------:R-:W-:Y:S01]  /*06f0*/  IMAD.HI R4, R4, 0x2, RZ ;  /* 0x0000000204047827 */ /* 0x000fe200078e02ff */
[--C-:B------:R-:W-:Y:S01]  /*0700*/  SHF.R.U32.HI R2, RZ, 0x6, R160.reuse ;  /* 0x00000006ff027819 */ /* 0x100fe200000116a0 */
[----:B------:R-:W-:Y:S01]  /*0710*/  CS2R R48, SRZ ;  /* 0x0000000000307805 */ /* 0x000fe2000001ff00 */
[----:B------:R-:W-:Y:S01]  /*0720*/  LEA R7, R13, R6, 0x2 ;  /* 0x000000060d077211 */ /* 0x000fe200078e10ff */
[----:B------:R-:W-:Y:S01]  /*0730*/  IMAD.HI R5, R5, 0x2, RZ ;  /* 0x0000000205057827 */ /* 0x000fe200078e02ff */
[----:B------:R-:W-:Y:S01]  /*0740*/  SGXT.U32 R2, R2, 0x1 ;  /* 0x000000010202781a */ /* 0x000fe20000000000 */
[----:B------:R-:W-:Y:S01]  /*0750*/  CS2R R50, SRZ ;  /* 0x0000000000327805 */ /* 0x000fe2000001ff00 */
[----:B------:R-:W-:Y:S01]  /*0760*/  LOP3.LUT R11, R11, 0x20, R160, 0xf8, !PT ;  /* 0x000000200b0b7812 */ /* 0x000fe200078ef8a0 */
[----:B------:R-:W-:Y:S01]  /*0770*/  IMAD R9, R13, 0x4, R7 ;  /* 0x000000040d097824 */ /* 0x000fe200078e0207 */
[----:B------:R-:W-:Y:S01]  /*0780*/  IADD3.X R31, R5, c[0x0][0x16c], R4, P0, P1 ;  /* 0x00005b00051f7a10 */ /* 0x000fe200007e2404 */
[----:B------:R-:W-:Y:S01]  /*0790*/  IMAD R17, R2, c[0x0][0x1b8], RZ ;  /* 0x00006e0002117a24 */ /* 0x000fe200078e02ff */
[----:B------:R-:W-:Y:S01]  /*07a0*/  LEA.HI R2, R160, 0x3c, RZ, 0x1b ;  /* 0x0000003ca0027811 */ /* 0x000fe200078fd8ff */
[C---:B------:R-:W-:Y:S01]  /*07b0*/  IMAD R4, R13.reuse, 0x4, R9 ;  /* 0x000000040d047824 */ /* 0x040fe200078e0209 */
[----:B------:R-:W-:Y:S01]  /*07c0*/  LOP3.LUT R8, R44, R11, RZ, 0x3c, !PT ;  /* 0x0000000b2c087212 */ /* 0x000fe200078e3cff */
[----:B------:R-:W-:Y:S01]  /*07d0*/  IMAD.MOV.U32 R40, RZ, RZ, c[0x0][0x1b8] ;  /* 0x00006e00ff287624 */ /* 0x000fe200078e00ff */
[----:B------:R-:W-:Y:S01]  /*07e0*/  LEA R152, P0, R6, R15, 0x1 ;  /* 0x0000000f06987211 */ /* 0x000fe200078008ff */
[----:B------:R-:W-:Y:S01]  /*07f0*/  IMAD R11, R2, c[0x0][0x1a4], RZ ;  /* 0x00006900020b7a24 */ /* 0x000fe200078e02ff */
[----:B------:R-:W-:Y:S01]  /*0800*/  LEA R2, R13, R4, 0x2 ;  /* 0x000000040d027211 */ /* 0x000fe200078e10ff */
[----:B------:R-:W-:Y:S01]  /*0810*/  IMAD.IADD R139, R139, 0x1, R8 ;  /* 0x000000018b8b7824 */ /* 0x000fe200078e0208 */
[----:B------:R-:W-:Y:S01]  /*0820*/  LEA.HI.X.SX32 R153, R6, R31, 0x1, P0 ;  /* 0x0000001f06997211 */ /* 0x000fe200000f0eff */
[----:B------:R-:W-:Y:S01]  /*0830*/  IMAD R10, R165, c[0x0][0x1a4], RZ ;  /* 0x00006900a50a7a24 */ /* 0x000fe200078e02ff */
[CC--:B------:R-:W-:Y:S01]  /*0840*/  LEA R140, P3, R4.reuse, R15.reuse, 0x1 ;  /* 0x0000000f048c7211 */ /* 0x0c0fe200078608ff */
[----:B------:R-:W-:Y:S01]  /*0850*/  IMAD R5, R13, 0x4, R2 ;  /* 0x000000040d057824 */ /* 0x000fe200078e0202 */
[----:B------:R-:W-:Y:S01]  /*0860*/  LEA R150, P1, R7, R15, 0x1 ;  /* 0x0000000f07967211 */ /* 0x000fe200078208ff */
[----:B------:R-:W-:Y:S01]  /*0870*/  IMAD.MOV.U32 R128, RZ, RZ, 0x3f800000 ;  /* 0x3f800000ff807424 */ /* 0x000fe200078e00ff */
[-C--:B------:R-:W-:Y:S01]  /*0880*/  LEA.HI.X.SX32 R141, R4, R31.reuse, 0x1, P3 ;  /* 0x0000001f048d7211 */ /* 0x080fe200018f0eff */
[----:B------:R-:W-:Y:S01]  /*0890*/  IMAD R6, R13, 0x4, R5 ;  /* 0x000000040d067824 */ /* 0x000fe200078e0205 */
[----:B------:R-:W-:Y:S01]  /*08a0*/  LEA.HI.X.SX32 R151, R7, R31, 0x1, P1 ;  /* 0x0000001f07977211 */ /* 0x000fe200008f0eff */
[----:B------:R-:W-:Y:S01]  /*08b0*/  CS2R R80, SRZ ;  /* 0x0000000000507805 */ /* 0x000fe2000001ff00 */
[CC--:B------:R-:W-:Y:S01]  /*08c0*/  LEA R130, P0, R2.reuse, R15.reuse, 0x1 ;  /* 0x0000000f02827211 */ /* 0x0c0fe200078008ff */
[----:B------:R-:W-:Y:S01]  /*08d0*/  CS2R R82, SRZ ;  /* 0x0000000000527805 */ /* 0x000fe2000001ff00 */
[----:B------:R-:W-:Y:S01]  /*08e0*/  LEA R4, R13, R6, 0x3 ;  /* 0x000000060d047211 */ /* 0x000fe200078e18ff */
[----:B------:R-:W-:Y:S01]  /*08f0*/  CS2R R76, SRZ ;  /* 0x00000000004c7805 */ /* 0x000fe2000001ff00 */
[-C--:B------:R-:W-:Y:S01]  /*0900*/  LEA R142, P2, R9, R15.reuse, 0x1 ;  /* 0x0000000f098e7211 */ /* 0x080fe200078408ff */
[----:B------:R-:W-:Y:S01]  /*0910*/  CS2R R78, SRZ ;  /* 0x00000000004e7805 */ /* 0x000fe2000001ff00 */
[----:B------:R-:W-:Y:S01]  /*0920*/  LEA R8, P5, R11, R15, 0x1 ;  /* 0x0000000f0b087211 */ /* 0x000fe200078a08ff */
[C---:B------:R-:W-:Y:S01]  /*0930*/  IMAD R7, R13.reuse, 0x4, R4 ;  /* 0x000000040d077824 */ /* 0x040fe200078e0204 */
[----:B------:R-:W-:Y:S01]  /*0940*/  LEA.HI.X.SX32 R131, R2, R31, 0x1, P0 ;  /* 0x0000001f02837211 */ /* 0x000fe200000f0eff */
[----:B------:R-:W-:Y:S01]  /*0950*/  UMOV UR4, URZ ;  /* 0x0000003f00047c82 */ /* 0x000fe20008000000 */
[----:B------:R-:W-:Y:S01]  /*0960*/  LEA R19, R40, R17, 0x1 ;  /* 0x0000001128137211 */ /* 0x000fe200078e08ff */
[----:B------:R-:W-:Y:S01]  /*0970*/  IMAD R2, R13, 0x4, R7 ;  /* 0x000000040d027824 */ /* 0x000fe200078e0207 */
[----:B------:R-:W-:-:S02]  /*0980*/  LEA.HI.X.SX32 R143, R9, R31, 0x1, P2 ;  /* 0x0000001f098f7211 */ /* 0x000fc400010f0eff */
[----:B------:R-:W-:Y:S01]  /*0990*/  LEA.HI.X.SX32 R9, R11, R31, 0x1, P5 ;  /* 0x0000001f0b097211 */ /* 0x000fe200028f0eff */
[----:B------:R-:W-:Y:S01]  /*09a0*/  IMAD R11, R13, 0x4, R2 ;  /* 0x000000040d0b7824 */ /* 0x000fe200078e0202 */
[CC--:B------:R-:W-:Y:S01]  /*09b0*/  LEA R126, P0, R5.reuse, R15.reuse, 0x1 ;  /* 0x0000000f057e7211 */ /* 0x0c0fe200078008ff */
[----:B------:R-:W-:Y:S01]  /*09c0*/  IMAD R21, R40, 0x2, R19 ;  /* 0x0000000228157824 */ /* 0x000fe200078e0213 */
[C---:B------:R-:W-:Y:S02]  /*09d0*/  LEA R124, P1, R6.reuse, R15, 0x1 ;  /* 0x0000000f067c7211 */ /* 0x040fe400078208ff */
[-C--:B------:R-:W-:Y:S01]  /*09e0*/  LEA.HI.X.SX32 R127, R5, R31.reuse, 0x1, P0 ;  /* 0x0000001f057f7211 */ /* 0x080fe200000f0eff */
[----:B------:R-:W-:Y:S01]  /*09f0*/  IMAD R5, R13, 0x4, R11 ;  /* 0x000000040d057824 */ /* 0x000fe200078e020b */
[----:B------:R-:W-:Y:S01]  /*0a00*/  LEA.HI.X.SX32 R125, R6, R31, 0x1, P1 ;  /* 0x0000001f067d7211 */ /* 0x000fe200008f0eff */
[----:B------:R-:W-:Y:S01]  /*0a10*/  IMAD R23, R40, 0x2, R21 ;  /* 0x0000000228177824 */ /* 0x000fe200078e0215 */
[----:B------:R-:W-:-:S02]  /*0a20*/  LEA R116, P2, R2, R15, 0x1 ;  /* 0x0000000f02747211 */ /* 0x000fc400078408ff */
[C---:B------:R-:W-:Y:S02]  /*0a30*/  LEA R6, R13.reuse, R5, 0x2 ;  /* 0x000000050d067211 */ /* 0x040fe400078e10ff */
[----:B------:R-:W-:Y:S02]  /*0a40*/  LEA R25, R40, R23, 0x1 ;  /* 0x0000001728197211 */ /* 0x000fe400078e08ff */
[----:B------:R-:W-:Y:S01]  /*0a50*/  LEA.HI.X.SX32 R117, R2, R31, 0x1, P2 ;  /* 0x0000001f02757211 */ /* 0x000fe200010f0eff */
[----:B------:R-:W-:Y:S01]  /*0a60*/  IMAD R2, R13, 0x4, R6 ;  /* 0x000000040d027824 */ /* 0x000fe200078e0206 */
[----:B------:R-:W-:Y:S02]  /*0a70*/  LEA R27, R40, R25, 0x1 ;  /* 0x00000019281b7211 */ /* 0x000fe400078e08ff */
[-C--:B------:R-:W-:Y:S02]  /*0a80*/  LEA R122, P4, R10, R15.reuse, 0x1 ;  /* 0x0000000f0a7a7211 */ /* 0x080fe400078808ff */
[----:B------:R-:W-:-:S02]  /*0a90*/  LEA R120, P0, R4, R15, 0x1 ;  /* 0x0000000f04787211 */ /* 0x000fc400078008ff */
[CC--:B------:R-:W-:Y:S02]  /*0aa0*/  LEA R118, P1, R7.reuse, R15.reuse, 0x1 ;  /* 0x0000000f07767211 */ /* 0x0c0fe400078208ff */
[----:B------:R-:W-:Y:S02]  /*0ab0*/  LEA R14, P3, R2, R15, 0x1 ;  /* 0x0000000f020e7211 */ /* 0x000fe400078608ff */
[----:B------:R-:W-:Y:S02]  /*0ac0*/  LEA R29, R40, R27, 0x1 ;  /* 0x0000001b281d7211 */ /* 0x000fe400078e08ff */
[-C--:B------:R-:W-:Y:S02]  /*0ad0*/  LEA.HI.X.SX32 R123, R10, R31.reuse, 0x1, P4 ;  /* 0x0000001f0a7b7211 */ /* 0x080fe400020f0eff */
[-C--:B------:R-:W-:Y:S02]  /*0ae0*/  LEA.HI.X.SX32 R121, R4, R31.reuse, 0x1, P0 ;  /* 0x0000001f04797211 */ /* 0x080fe400000f0eff */
[----:B------:R-:W-:-:S02]  /*0af0*/  LEA.HI.X.SX32 R119, R7, R31, 0x1, P1 ;  /* 0x0000001f07777211 */ /* 0x000fc400008f0eff */
[-C--:B------:R-:W-:Y:S02]  /*0b00*/  LEA R114, P0, R11, R15.reuse, 0x1 ;  /* 0x0000000f0b727211 */ /* 0x080fe400078008ff */
[-C--:B------:R-:W-:Y:S02]  /*0b10*/  LEA R10, P1, R5, R15.reuse, 0x1 ;  /* 0x0000000f050a7211 */ /* 0x080fe400078208ff */
[----:B------:R-:W-:Y:S02]  /*0b20*/  LEA R12, P2, R6, R15, 0x1 ;  /* 0x0000000f060c7211 */ /* 0x000fe400078408ff */
[----:B------:R-:W-:Y:S02]  /*0b30*/  LEA.HI.X.SX32 R15, R2, R31, 0x1, P3 ;  /* 0x0000001f020f7211 */ /* 0x000fe400018f0eff */
[----:B------:R-:W-:Y:S02]  /*0b40*/  LEA R2, R40, R29, 0x1 ;  /* 0x0000001d28027211 */ /* 0x000fe400078e08ff */
[----:B------:R-:W-:-:S02]  /*0b50*/  LEA.HI.X.SX32 R115, R11, R31, 0x1, P0 ;  /* 0x0000001f0b737211 */ /* 0x000fc400000f0eff */
[-C--:B------:R-:W-:Y:S01]  /*0b60*/  LEA.HI.X.SX32 R11, R5, R31.reuse, 0x1, P1 ;  /* 0x0000001f050b7211 */ /* 0x080fe200008f0eff */
[----:B------:R-:W-:Y:S01]  /*0b70*/  IMAD R4, R40, 0x2, R2 ;  /* 0x0000000228047824 */ /* 0x000fe200078e0202 */
[----:B------:R-:W-:Y:S02]  /*0b80*/  LEA.HI.X.SX32 R13, R6, R31, 0x1, P2 ;  /* 0x0000001f060d7211 */ /* 0x000fe400010f0eff */
[C---:B------:R-:W-:Y:S02]  /*0b90*/  LEA R18, P1, R19.reuse, R110, 0x1 ;  /* 0x0000006e13127211 */ /* 0x040fe400078208ff */
[C---:B------:R-:W-:Y:S02]  /*0ba0*/  LEA R5, R40.reuse, R4, 0x1 ;  /* 0x0000000428057211 */ /* 0x040fe400078e08ff */
[----:B------:R-:W-:Y:S02]  /*0bb0*/  LEA.HI.X.SX32 R19, R19, R46, 0x1, P1 ;  /* 0x0000002e13137211 */ /* 0x000fe400008f0eff */
[-C--:B------:R-:W-:Y:S01]  /*0bc0*/  LEA R16, P0, R17, R110.reuse, 0x1 ;  /* 0x0000006e11107211 */ /* 0x080fe200078008ff */
[----:B------:R-:W-:Y:S01]  /*0bd0*/  IMAD R6, R40, 0x2, R5 ;  /* 0x0000000228067824 */ /* 0x000fe200078e0205 */
[----:B------:R-:W-:-:S02]  /*0be0*/  LEA R20, P2, R21, R110, 0x1 ;  /* 0x0000006e15147211 */ /* 0x000fc400078408ff */
[----:B------:R-:W-:Y:S02]  /*0bf0*/  LEA R24, P1, R25, R110, 0x1 ;  /* 0x0000006e19187211 */ /* 0x000fe400078208ff */
[C---:B------:R-:W-:Y:S02]  /*0c00*/  LEA R7, R40.reuse, R6, 0x1 ;  /* 0x0000000628077211 */ /* 0x040fe400078e08ff */
[-C--:B------:R-:W-:Y:S02]  /*0c10*/  LEA.HI.X.SX32 R17, R17, R46.reuse, 0x1, P0 ;  /* 0x0000002e11117211 */ /* 0x080fe400000f0eff */
[-C--:B------:R-:W-:Y:S01]  /*0c20*/  LEA.HI.X.SX32 R21, R21, R46.reuse, 0x1, P2 ;  /* 0x0000002e15157211 */ /* 0x080fe200010f0eff */
[----:B------:R-:W-:Y:S01]  /*0c30*/  IMAD R41, R40, 0x2, R7 ;  /* 0x0000000228297824 */ /* 0x000fe200078e0207 */
[----:B------:R-:W-:Y:S02]  /*0c40*/  LEA.HI.X.SX32 R25, R25, R46, 0x1, P1 ;  /* 0x0000002e19197211 */ /* 0x000fe400008f0eff */
[----:B------:R-:W-:-:S02]  /*0c50*/  LEA R22, P0, R23, R110, 0x1 ;  /* 0x0000006e17167211 */ /* 0x000fc400078008ff */
[-C--:B------:R-:W-:Y:S02]  /*0c60*/  LEA R26, P2, R27, R110.reuse, 0x1 ;  /* 0x0000006e1b1a7211 */ /* 0x080fe400078408ff */
[C---:B------:R-:W-:Y:S02]  /*0c70*/  LEA R30, P1, R2.reuse, R110, 0x1 ;  /* 0x0000006e021e7211 */ /* 0x040fe400078208ff */
[-C--:B------:R-:W-:Y:S02]  /*0c80*/  LEA.HI.X.SX32 R23, R23, R46.reuse, 0x1, P0 ;  /* 0x0000002e17177211 */ /* 0x080fe400000f0eff */
[-C--:B------:R-:W-:Y:S02]  /*0c90*/  LEA.HI.X.SX32 R27, R27, R46.reuse, 0x1, P2 ;  /* 0x0000002e1b1b7211 */ /* 0x080fe400010f0eff */
[----:B------:R-:W-:Y:S02]  /*0ca0*/  LEA.HI.X.SX32 R31, R2, R46, 0x1, P1 ;  /* 0x0000002e021f7211 */ /* 0x000fe400008f0eff */
[----:B------:R-:W-:-:S02]  /*0cb0*/  LEA R28, P0, R29, R110, 0x1 ;  /* 0x0000006e1d1c7211 */ /* 0x000fc400078008ff */
[----:B------:R-:W-:Y:S02]  /*0cc0*/  LEA R32, P2, R4, R110, 0x1 ;  /* 0x0000006e04207211 */ /* 0x000fe400078408ff */
[----:B------:R-:W-:Y:S02]  /*0cd0*/  LEA R2, R40, R41, 0x1 ;  /* 0x0000002928027211 */ /* 0x000fe400078e08ff */
[-C--:B------:R-:W-:Y:S02]  /*0ce0*/  LEA.HI.X.SX32 R29, R29, R46.reuse, 0x1, P0 ;  /* 0x0000002e1d1d7211 */ /* 0x080fe400000f0eff */
[----:B------:R-:W-:Y:S01]  /*0cf0*/  LEA.HI.X.SX32 R33, R4, R46, 0x1, P2 ;  /* 0x0000002e04217211 */ /* 0x000fe200010f0eff */
[----:B------:R-:W-:Y:S01]  /*0d00*/  IMAD R4, R40, 0x2, R2 ;  /* 0x0000000228047824 */ /* 0x000fe200078e0202 */
[-C--:B------:R-:W-:Y:S02]  /*0d10*/  LEA R34, P0, R5, R110.reuse, 0x1 ;  /* 0x0000006e05227211 */ /* 0x080fe400078008ff */
[----:B------:R-:W-:-:S02]  /*0d20*/  LEA R36, P1, R6, R110, 0x1 ;  /* 0x0000006e06247211 */ /* 0x000fc400078208ff */
[----:B------:R-:W-:Y:S02]  /*0d30*/  LEA R38, P2, R7, R110, 0x1 ;  /* 0x0000006e07267211 */ /* 0x000fe400078408ff */
[-C--:B------:R-:W-:Y:S02]  /*0d40*/  LEA.HI.X.SX32 R35, R5, R46.reuse, 0x1, P0 ;  /* 0x0000002e05237211 */ /* 0x080fe400000f0eff */
[----:B------:R-:W-:Y:S01]  /*0d50*/  LEA.HI.X.SX32 R37, R6, R46, 0x1, P1 ;  /* 0x0000002e06257211 */ /* 0x000fe200008f0eff */
[----:B------:R-:W-:Y:S01]  /*0d60*/  IMAD R6, R164, 0x90, RZ ;  /* 0x00000090a4067824 */ /* 0x000fe200078e02ff */
[----:B------:R-:W-:Y:S02]  /*0d70*/  LEA R5, R40, R4, 0x1 ;  /* 0x0000000428057211 */ /* 0x000fe400078e08ff */
[----:B------:R-:W-:Y:S02]  /*0d80*/  LEA.HI.X.SX32 R39, R7, R46, 0x1, P2 ;  /* 0x0000002e07277211 */ /* 0x000fe400010f0eff */
[----:B------:R-:W-:-:S02]  /*0d90*/  LEA R40, P0, R41, R110, 0x1 ;  /* 0x0000006e29287211 */ /* 0x000fc400078008ff */
[-C--:B------:R-:W-:Y:S02]  /*0da0*/  LEA R42, P1, R2, R110.reuse, 0x1 ;  /* 0x0000006e022a7211 */ /* 0x080fe400078208ff */
[-C--:B------:R-:W-:Y:S02]  /*0db0*/  LEA R108, P2, R4, R110.reuse, 0x1 ;  /* 0x0000006e046c7211 */ /* 0x080fe400078408ff */
[C---:B------:R-:W-:Y:S02]  /*0dc0*/  LEA R110, P3, R5.reuse, R110, 0x1 ;  /* 0x0000006e056e7211 */ /* 0x040fe400078608ff */
[----:B------:R-:W-:Y:S02]  /*0dd0*/  LOP3.LUT R6, R6, 0x30, R163, 0x78, !PT ;  /* 0x0000003006067812 */ /* 0x000fe400078e78a3 */
[-C--:B------:R-:W-:Y:S02]  /*0de0*/  LEA.HI.X.SX32 R43, R2, R46.reuse, 0x1, P1 ;  /* 0x0000002e022b7211 */ /* 0x080fe400008f0eff */
[-C--:B------:R-:W-:Y:S01]  /*0df0*/  LEA.HI.X.SX32 R109, R4, R46.reuse, 0x1, P2 ;  /* 0x0000002e046d7211 */ /* 0x080fe200010f0eff */
[----:B------:R-:W-:Y:S01]  /*0e00*/  IMAD.MOV.U32 R4, RZ, RZ, RZ ;  /* 0x000000ffff047224 */ /* 0x000fe200078e00ff */
[-C--:B------:R-:W-:Y:S01]  /*0e10*/  LEA.HI.X.SX32 R111, R5, R46.reuse, 0x1, P3 ;  /* 0x0000002e056f7211 */ /* 0x080fe200018f0eff */
[----:B------:R-:W-:Y:S01]  /*0e20*/  IMAD.MOV.U32 R5, RZ, RZ, -0x800000 ;  /* 0xff800000ff057424 */ /* 0x000fe200078e00ff */
[----:B------:R-:W-:-:S02]  /*0e30*/  LEA.HI.X.SX32 R41, R41, R46, 0x1, P0 ;  /* 0x0000002e29297211 */ /* 0x000fc400000f0eff */
[----:B------:R-:W-:Y:S02]  /*0e40*/  LOP3.LUT R162, R163, 0x6, RZ, 0xc0, !PT ;  /* 0x00000006a3a27812 */ /* 0x000fe400078ec0ff */
[C---:B------:R-:W-:Y:S02]  /*0e50*/  LOP3.LUT R158, R0.reuse, 0x40, RZ, 0x3c, !PT ;  /* 0x00000040009e7812 */ /* 0x040fe400078e3cff */
[----:B------:R-:W-:Y:S02]  /*0e60*/  LOP3.LUT R157, R0, 0x60, RZ, 0x3c, !PT ;  /* 0x00000060009d7812 */ /* 0x000fe400078e3cff */
[----:B------:R-:W-:Y:S02]  /*0e70*/  MOV R112, 0xff800000 ;  /* 0xff80000000707802 */ /* 0x000fe40000000f00 */
[----:B------:R-:W-:Y:S02]  /*0e80*/  MOV R2, RZ ;  /* 0x000000ff00027202 */ /* 0x000fe40000000f00 */
[----:B------:R-:W-:-:S02]  /*0e90*/  MOV R113, 0x3f800000 ;  /* 0x3f80000000717802 */ /* 0x000fc40000000f00 */
[----:B------:R-:W-:Y:S02]  /*0ea0*/  LOP3.LUT R7, R44, 0x30, R163, 0x78, !PT ;  /* 0x000000302c077812 */ /* 0x000fe400078e78a3 */
[----:B------:R-:W-:Y:S02]  /*0eb0*/  LOP3.LUT R156, R6, 0x40, RZ, 0x3c, !PT ;  /* 0x00000040069c7812 */ /* 0x000fe400078e3cff */
[----:B------:R-:W-:Y:S02]  /*0ec0*/  LOP3.LUT R154, R3, 0x8, RZ, 0xfc, !PT ;  /* 0x00000008039a7812 */ /* 0x000fe400078efcff */
.L_x_1:
[----:B------:R-:W-:-:S04]  /*0ed0*/  IMAD.WIDE R44, R4, 0x2, R152 ;  /* 0x00000002042c7825 */ /* 0x000fc800078e0298 */
[C---:B------:R-:W-:Y:S01]  /*0ee0*/  IMAD.WIDE R46, R4.reuse, 0x2, R150 ;  /* 0x00000002042e7825 */ /* 0x040fe200078e0296 */
[----:B------:R0:W2:Y:S03]  /*0ef0*/  LDG.E.U16 R71, [R44.64] ;  /* 0x000000062c477981 */ /* 0x0000a6000c1e1500 */
[C---:B------:R-:W-:Y:S01]  /*0f00*/  IMAD.WIDE R52, R4.reuse, 0x2, R142 ;  /* 0x0000000204347825 */ /* 0x040fe200078e028e */
[----:B------:R1:W3:Y:S03]  /*0f10*/  LDG.E.U16 R70, [R46.64] ;  /* 0x000000062e467981 */ /* 0x0002e6000c1e1500 */
[C---:B------:R-:W-:Y:S01]  /*0f20*/  IMAD.WIDE R54, R4.reuse, 0x2, R140 ;  /* 0x0000000204367825 */ /* 0x040fe200078e028c */
[----:B------:R4:W5:Y:S03]  /*0f30*/  LDG.E.U16 R73, [R52.64] ;  /* 0x0000000634497981 */ /* 0x000966000c1e1500 */
[C---:B------:R-:W-:Y:S01]  /*0f40*/  IMAD.WIDE R56, R4.reuse, 0x2, R130 ;  /* 0x0000000204387825 */ /* 0x040fe200078e0282 */
[----:B------:R0:W3:Y:S03]  /*0f50*/  LDG.E.U16 R72, [R54.64] ;  /* 0x0000000636487981 */ /* 0x0000e6000c1e1500 */
[C---:B------:R-:W-:Y:S01]  /*0f60*/  IMAD.WIDE R60, R4.reuse, 0x2, R124 ;  /* 0x00000002043c7825 */ /* 0x040fe200078e027c */
[----:B------:R0:W3:Y:S03]  /*0f70*/  LDG.E.U16 R75, [R56.64] ;  /* 0x00000006384b7981 */ /* 0x0000e6000c1e1500 */
[----:B------:R-:W-:-:S02]  /*0f80*/  IMAD.WIDE R62, R4, 0x2, R120 ;  /* 0x00000002043e7825 */ /* 0x000fc400078e0278 */
[----:B------:R-:W3:Y:S02]  /*0f90*/  LDG.E.U16 R61, [R60.64] ;  /* 0x000000063c3d7981 */ /* 0x000ee4000c1e1500 */
[C---:B------:R-:W-:Y:S02]  /*0fa0*/  IMAD.WIDE R64, R4.reuse, 0x2, R116 ;  /* 0x0000000204407825 */ /* 0x040fe400078e0274 */
[----:B------:R-:W3:Y:S02]  /*0fb0*/  LDG.E.U16 R63, [R62.64] ;  /* 0x000000063e3f7981 */ /* 0x000ee4000c1e1500 */
[C---:B------:R-:W-:Y:S02]  /*0fc0*/  IMAD.WIDE R66, R4.reuse, 0x2, R10 ;  /* 0x0000000204427825 */ /* 0x040fe400078e020a */
[----:B------:R-:W3:Y:S02]  /*0fd0*/  LDG.E.U16 R65, [R64.64] ;  /* 0x0000000640417981 */ /* 0x000ee4000c1e1500 */
[----:B------:R-:W-:-:S02]  /*0fe0*/  IMAD.WIDE R68, R4, 0x2, R14 ;  /* 0x0000000204447825 */ /* 0x000fc400078e020e */
[----:B------:R-:W3:Y:S02]  /*0ff0*/  LDG.E.U16 R67, [R66.64] ;  /* 0x0000000642437981 */ /* 0x000ee4000c1e1500 */
[C---:B0-----:R-:W-:Y:S02]  /*1000*/  IMAD.WIDE R54, R4.reuse, 0x2, R118 ;  /* 0x0000000204367825 */ /* 0x041fe400078e0276 */
[----:B------:R-:W3:Y:S02]  /*1010*/  LDG.E.U16 R69, [R68.64] ;  /* 0x0000000644457981 */ /* 0x000ee4000c1e1500 */
[C---:B----4-:R-:W-:Y:S02]  /*1020*/  IMAD.WIDE R52, R4.reuse, 0x2, R114 ;  /* 0x0000000204347825 */ /* 0x050fe400078e0272 */
[----:B------:R-:W4:Y:S02]  /*1030*/  LDG.E.U16 R54, [R54.64] ;  /* 0x0000000636367981 */ /* 0x000f24000c1e1500 */
[----:B-1----:R-:W-:-:S02]  /*1040*/  IMAD.WIDE R46, R4, 0x2, R12 ;  /* 0x00000002042e7825 */ /* 0x002fc400078e020c */
[----:B------:R-:W4:Y:S02]  /*1050*/  LDG.E.U16 R52, [R52.64] ;  /* 0x0000000634347981 */ /* 0x000f24000c1e1500 */
[C---:B------:R-:W-:Y:S02]  /*1060*/  IMAD.WIDE R44, R4.reuse, 0x2, R8 ;  /* 0x00000002042c7825 */ /* 0x040fe400078e0208 */
[----:B------:R-:W4:Y:S02]  /*1070*/  LDG.E.U16 R46, [R46.64] ;  /* 0x000000062e2e7981 */ /* 0x000f24000c1e1500 */
[C---:B------:R-:W-:Y:S02]  /*1080*/  IMAD.WIDE R58, R4.reuse, 0x2, R126 ;  /* 0x00000002043a7825 */ /* 0x040fe400078e027e */
[----:B------:R-:W4:Y:S02]  /*1090*/  LDG.E.U16 R44, [R44.64] ;  /* 0x000000062c2c7981 */ /* 0x000f24000c1e1500 */
[----:B------:R-:W-:-:S02]  /*10a0*/  IMAD.WIDE R56, R4, 0x2, R122 ;  /* 0x0000000204387825 */ /* 0x000fc400078e027a */
[----:B------:R-:W4:Y:S04]  /*10b0*/  LDG.E.U16 R88, [R58.64] ;  /* 0x000000063a587981 */ /* 0x000f28000c1e1500 */
[----:B------:R-:W4:Y:S04]  /*10c0*/  LDG.E.U16 R96, [R56.64] ;  /* 0x0000000638607981 */ /* 0x000f28000c1e1500 */
[----:B------:R-:W-:Y:S01]  /*10d0*/  BAR.SYNC.DEFER_BLOCKING 0x0 ;  /* 0x0000000000007b1d */ /* 0x000fe20000010000 */
[----:B------:R-:W-:-:S04]  /*10e0*/  IMAD.WIDE R134, R2, 0x2, R20 ;  /* 0x0000000202867825 */ /* 0x000fc800078e0214 */
[----:B------:R-:W-:-:S04]  /*10f0*/  IMAD.WIDE R146, R2, 0x2, R28 ;  /* 0x0000000202927825 */ /* 0x000fc800078e021c */
[C---:B------:R-:W-:Y:S01]  /*1100*/  IMAD.WIDE R144, R2.reuse, 0x2, R38 ;  /* 0x0000000202907825 */ /* 0x040fe200078e0226 */
[----:B--2---:R-:W-:Y:S04]  /*1110*/  STS.U16 [R0], R71 ;  /* 0x0000004700007388 */ /* 0x004fe80000000400 */
[----:B-----5:R-:W-:Y:S04]  /*1120*/  STS.U16 [R0+0x200], R73 ;  /* 0x0002004900007388 */ /* 0x020fe80000000400 */
[----:B---3--:R-:W-:Y:S04]  /*1130*/  STS.U16 [R0+0x400], R75 ;  /* 0x0004004b00007388 */ /* 0x008fe80000000400 */
[----:B------:R-:W-:Y:S04]  /*1140*/  STS.U16 [R0+0x600], R61 ;  /* 0x0006003d00007388 */ /* 0x000fe80000000400 */
[----:B------:R-:W-:Y:S04]  /*1150*/  STS.U16 [R0+0x800], R63 ;  /* 0x0008003f00007388 */ /* 0x000fe80000000400 */
[----:B------:R-:W-:Y:S04]  /*1160*/  STS.U16 [R0+0xa00], R65 ;  /* 0x000a004100007388 */ /* 0x000fe80000000400 */
[----:B------:R-:W-:Y:S04]  /*1170*/  STS.U16 [R0+0xc00], R67 ;  /* 0x000c004300007388 */ /* 0x000fe80000000400 */
[----:B------:R-:W-:Y:S04]  /*1180*/  STS.U16 [R0+0xe00], R69 ;  /* 0x000e004500007388 */ /* 0x000fe80000000400 */
[----:B------:R-:W-:Y:S04]  /*1190*/  STS.U16 [R149+0x100], R70 ;  /* 0x0001004695007388 */ /* 0x000fe80000000400 */
[----:B------:R-:W-:Y:S04]  /*11a0*/  STS.U16 [R149+0x300], R72 ;  /* 0x0003004895007388 */ /* 0x000fe80000000400 */
[----:B----4-:R-:W-:Y:S04]  /*11b0*/  STS.U16 [R149+0x900], R54 ;  /* 0x0009003695007388 */ /* 0x010fe80000000400 */
[----:B------:R-:W-:Y:S04]  /*11c0*/  STS.U16 [R149+0xb00], R52 ;  /* 0x000b003495007388 */ /* 0x000fe80000000400 */
[----:B------:R-:W-:Y:S04]  /*11d0*/  STS.U16 [R149+0x500], R88 ;  /* 0x0005005895007388 */ /* 0x000fe80000000400 */
[----:B------:R-:W-:Y:S04]  /*11e0*/  STS.U16 [R149+0x700], R96 ;  /* 0x0007006095007388 */ /* 0x000fe80000000400 */
[----:B------:R-:W-:Y:S04]  /*11f0*/  STS.U16 [R149+0xd00], R46 ;  /* 0x000d002e95007388 */ /* 0x000fe80000000400 */
[----:B------:R-:W-:Y:S04]  /*1200*/  STS.U16 [R149+0xf00], R44 ;  /* 0x000f002c95007388 */ /* 0x000fe80000000400 */
[----:B------:R-:W-:Y:S06]  /*1210*/  BAR.SYNC.DEFER_BLOCKING 0x0 ;  /* 0x0000000000007b1d */ /* 0x000fec0000010000 */
[----:B------:R-:W-:Y:S04]  /*1220*/  LDSM.16.MT88.4 R92, [R139+0x1000] ;  /* 0x001000008b5c783b */ /* 0x000fe80000004200 */
[----:B------:R-:W0:Y:S04]  /*1230*/  LDSM.16.M88.4 R56, [R7] ;  /* 0x000000000738783b */ /* 0x000e280000000200 */
[----:B------:R-:W1:Y:S04]  /*1240*/  LDSM.16.M88.4 R72, [R7+0x400] ;  /* 0x000400000748783b */ /* 0x000e680000000200 */
[----:B------:R-:W2:Y:S04]  /*1250*/  LDSM.16.M88.4 R68, [R7+0x200] ;  /* 0x000200000744783b */ /* 0x000ea80000000200 */
[----:B------:R-:W3:Y:S04]  /*1260*/  LDSM.16.MT88.4 R88, [R139+0x1400] ;  /* 0x001400008b58783b */ /* 0x000ee80000004200 */
[----:B------:R-:W4:Y:S04]  /*1270*/  LDSM.16.M88.4 R64, [R7+0x600] ;  /* 0x000600000740783b */ /* 0x000f280000000200 */
[----:B------:R-:W3:Y:S04]  /*1280*/  LDSM.16.M88.4 R104, [R7+0x800] ;  /* 0x000800000768783b */ /* 0x000ee80000000200 */
[----:B------:R-:W3:Y:S04]  /*1290*/  LDSM.16.M88.4 R44, [R7+0xa00] ;  /* 0x000a0000072c783b */ /* 0x000ee80000000200 */
[----:B------:R0:W5:Y:S04]  /*12a0*/  LDG.E.U16 R134, [R134.64] ;  /* 0x0000000686867981 */ /* 0x000168000c1e1500 */
[----:B------:R1:W5:Y:S04]  /*12b0*/  LDG.E.U16 R146, [R146.64] ;  /* 0x0000000692927981 */ /* 0x000368000c1e1500 */
[----:B------:R1:W5:Y:S01]  /*12c0*/  LDG.E.U16 R144, [R144.64] ;  /* 0x0000000690907981 */ /* 0x000362000c1e1500 */
[C---:B0-----:R-:W-:Y:S08]  /*12d0*/  HMMA.16816.F32.BF16 R96, R92.reuse, R56, RZ ;  /* 0x000000385c60723c */ /* 0x041ff000000418ff */
[C---:B-1----:R-:W-:Y:S08]  /*12e0*/  HMMA.16816.F32.BF16 R60, R92.reuse, R72, RZ ;  /* 0x000000485c3c723c */ /* 0x042ff000000418ff */
[----:B--2---:R-:W-:Y:S08]  /*12f0*/  HMMA.16816.F32.BF16 R52, R92, R68, RZ ;  /* 0x000000445c34723c */ /* 0x004ff000000418ff */
[C---:B---3--:R-:W-:Y:S01]  /*1300*/  HMMA.16816.F32.BF16 R56, R88.reuse, R58, R96 ;  /* 0x0000003a5838723c */ /* 0x048fe20000041860 */
[----:B------:R-:W0:Y:S07]  /*1310*/  LDSM.16.M88.4 R96, [R7+0xc00] ;  /* 0x000c00000760783b */ /* 0x000e2e0000000200 */
[C---:B------:R-:W-:Y:S01]  /*1320*/  HMMA.16816.F32.BF16 R60, R88.reuse, R74, R60 ;  /* 0x0000004a583c723c */ /* 0x040fe2000004183c */
[----:B------:R-:W1:Y:S07]  /*1330*/  LDSM.16.M88.4 R72, [R7+0xe00] ;  /* 0x000e00000748783b */ /* 0x000e6e0000000200 */
[----:B------:R-:W-:Y:S08]  /*1340*/  HMMA.16816.F32.BF16 R68, R88, R70, R52 ;  /* 0x000000465844723c */ /* 0x000ff00000041834 */
[C---:B----4-:R-:W-:Y:S08]  /*1350*/  HMMA.16816.F32.BF16 R52, R92.reuse, R64, RZ ;  /* 0x000000405c34723c */ /* 0x050ff000000418ff */
[----:B------:R-:W-:Y:S11]  /*1360*/  HMMA.16816.F32.BF16 R100, R92, R104, RZ ;  /* 0x000000685c64723c */ /* 0x000ff600000418ff */
[----:B------:R-:W-:Y:S05]  /*1370*/  @!UPT UIADD3 URZ, URZ, URZ, URZ ;  /* 0x0000003f3f3ff290 */ /* 0x000fea000fffe03f */
[C---:B------:R-:W-:Y:S08]  /*1380*/  HMMA.16816.F32.BF16 R64, R88.reuse, R66, R52 ;  /* 0x000000425840723c */ /* 0x040ff00000041834 */
[----:B------:R-:W-:Y:S08]  /*1390*/  HMMA.16816.F32.BF16 R100, R88, R106, R100 ;  /* 0x0000006a5864723c */ /* 0x000ff00000041864 */
[C---:B------:R-:W-:Y:S08]  /*13a0*/  HMMA.16816.F32.BF16 R52, R92.reuse, R44, RZ ;  /* 0x0000002c5c34723c */ /* 0x040ff000000418ff */
[C---:B0-----:R-:W-:Y:S08]  /*13b0*/  HMMA.16816.F32.BF16 R104, R92.reuse, R96, RZ ;  /* 0x000000605c68723c */ /* 0x041ff000000418ff */
[----:B-1----:R-:W-:Y:S01]  /*13c0*/  HMMA.16816.F32.BF16 R92, R92, R72, RZ ;  /* 0x000000485c5c723c */ /* 0x002fe200000418ff */
[----:B------:R-:W-:-:S07]  /*13d0*/  IMAD.WIDE R44, R2, 0x2, R16 ;  /* 0x00000002022c7825 */ /* 0x000fce00078e0210 */
[C---:B------:R-:W-:Y:S08]  /*13e0*/  HMMA.16816.F32.BF16 R52, R88.reuse, R46, R52 ;  /* 0x0000002e5834723c */ /* 0x040ff00000041834 */
[C---:B------:R-:W-:Y:S01]  /*13f0*/  HMMA.16816.F32.BF16 R104, R88.reuse, R98, R104 ;  /* 0x000000625868723c */ /* 0x040fe20000041868 */
[C---:B------:R-:W-:Y:S01]  /*1400*/  IMAD.WIDE R72, R2.reuse, 0x2, R32 ;  /* 0x0000000202487825 */ /* 0x040fe200078e0220 */
[----:B------:R0:W2:Y:S06]  /*1410*/  LDG.E.U16 R45, [R44.64] ;  /* 0x000000062c2d7981 */ /* 0x0000ac000c1e1500 */
[----:B------:R-:W-:Y:S01]  /*1420*/  HMMA.16816.F32.BF16 R92, R88, R74, R92 ;  /* 0x0000004a585c723c */ /* 0x000fe2000004185c */
[C---:B------:R-:W-:Y:S01]  /*1430*/  IMAD.WIDE R46, R2.reuse, 0x2, R24 ;  /* 0x00000002022e7825 */ /* 0x040fe200078e0218 */
[----:B0-----:R0:W3:Y:S05]  /*1440*/  LDG.E.U16 R44, [R72.64] ;  /* 0x00000006482c7981 */ /* 0x0010ea000c1e1500 */
[C---:B------:R-:W-:Y:S01]  /*1450*/  IMAD.WIDE R88, R2.reuse, 0x2, R18 ;  /* 0x0000000202587825 */ /* 0x040fe200078e0212 */
[----:B------:R1:W4:Y:S03]  /*1460*/  LDG.E.U16 R46, [R46.64] ;  /* 0x000000062e2e7981 */ /* 0x000326000c1e1500 */
[C---:B------:R-:W-:Y:S01]  /*1470*/  IMAD.WIDE R74, R2.reuse, 0x2, R26 ;  /* 0x00000002024a7825 */ /* 0x040fe200078e021a */
[----:B------:R0:W2:Y:S04]  /*1480*/  LDG.E.U16 R137, [R88.64] ;  /* 0x0000000658897981 */ /* 0x0000a8000c1e1500 */
[----:B------:R1:W2:Y:S01]  /*1490*/  LDG.E.U16 R133, [R74.64] ;  /* 0x000000064a857981 */ /* 0x0002a2000c1e1500 */
[----:B------:R-:W-:-:S04]  /*14a0*/  IMAD.WIDE R90, R2, 0x2, R34 ;  /* 0x00000002025a7825 */ /* 0x000fc800078e0222 */
[C---:B0-----:R-:W-:Y:S01]  /*14b0*/  IMAD.WIDE R88, R2.reuse, 0x2, R42 ;  /* 0x0000000202587825 */ /* 0x041fe200078e022a */
[----:B------:R0:W2:Y:S03]  /*14c0*/  LDG.E.U16 R147, [R90.64] ;  /* 0x000000065a937981 */ /* 0x0000a6000c1e1500 */
[C---:B-1----:R-:W-:Y:S01]  /*14d0*/  IMAD.WIDE R74, R2.reuse, 0x2, R22 ;  /* 0x00000002024a7825 */ /* 0x042fe200078e0216 */
[----:B------:R1:W3:Y:S03]  /*14e0*/  LDG.E.U16 R148, [R88.64] ;  /* 0x0000000658947981 */ /* 0x0002e6000c1e1500 */
[C---:B------:R-:W-:Y:S01]  /*14f0*/  IMAD.WIDE R72, R2.reuse, 0x2, R40 ;  /* 0x0000000202487825 */ /* 0x040fe200078e0228 */
[----:B------:R1:W3:Y:S03]  /*1500*/  LDG.E.U16 R135, [R74.64] ;  /* 0x000000064a877981 */ /* 0x0002e6000c1e1500 */
[----:B0-----:R-:W-:-:S02]  /*1510*/  IMAD.WIDE R90, R2, 0x2, R36 ;  /* 0x00000002025a7825 */ /* 0x001fc400078e0224 */
[----:B------:R0:W5:Y:S02]  /*1520*/  LDG.E.U16 R73, [R72.64] ;  /* 0x0000000648497981 */ /* 0x000164000c1e1500 */
[C---:B-1----:R-:W-:Y:S02]  /*1530*/  IMAD.WIDE R88, R2.reuse, 0x2, R108 ;  /* 0x0000000202587825 */ /* 0x042fe400078e026c */
[----:B------:R1:W5:Y:S02]  /*1540*/  LDG.E.U16 R136, [R90.64] ;  /* 0x000000065a887981 */ /* 0x000364000c1e1500 */
[C---:B------:R-:W-:Y:S02]  /*1550*/  IMAD.WIDE R74, R2.reuse, 0x2, R30 ;  /* 0x00000002024a7825 */ /* 0x040fe400078e021e */
[----:B------:R0:W5:Y:S04]  /*1560*/  LDG.E.U16 R145, [R88.64] ;  /* 0x0000000658917981 */ /* 0x000168000c1e1500 */
[----:B------:R1:W5:Y:S01]  /*1570*/  LDG.E.U16 R75, [R74.64] ;  /* 0x000000064a4b7981 */ /* 0x000362000c1e1500 */
[----:B0-----:R-:W-:-:S05]  /*1580*/  IMAD.WIDE R88, R2, 0x2, R110 ;  /* 0x0000000202587825 */ /* 0x001fca00078e026e */
[----:B-1----:R0:W5:Y:S01]  /*1590*/  LDG.E.U16 R74, [R88.64] ;  /* 0x00000006584a7981 */ /* 0x002162000c1e1500 */
[----:B------:R-:W-:Y:S01]  /*15a0*/  IADD3 R96, R162, UR4, RZ ;  /* 0x00000004a2607c10 */ /* 0x000fe2000fffe0ff */
[----:B------:R-:W-:Y:S02]  /*15b0*/  FMUL R69, R69, c[0x0][0x188] ;  /* 0x0000620045457a20 */ /* 0x000fe40000400000 */
[----:B------:R-:W-:Y:S01]  /*15c0*/  FMUL R71, R71, c[0x0][0x188] ;  /* 0x0000620047477a20 */ /* 0x000fe20000400000 */
[----:B------:R-:W-:Y:S01]  /*15d0*/  IADD3 R47, R96, 0x9, RZ ;  /* 0x00000009602f7810 */ /* 0x000fe20007ffe0ff */
[----:B------:R-:W-:Y:S01]  /*15e0*/  FMUL R61, R61, c[0x0][0x188] ;  /* 0x000062003d3d7a20 */ /* 0x000fe20000400000 */
[----:B------:R-:W-:Y:S02]  /*15f0*/  BAR.SYNC.DEFER_BLOCKING 0x0 ;  /* 0x0000000000007b1d */ /* 0x000fe40000010000 */
[-C--:B------:R-:W-:Y:S02]  /*1600*/  ISETP.GE.AND P2, PT, R3, R47.reuse, PT ;  /* 0x0000002f0300720c */ /* 0x080fe40003f46270 */
[----:B------:R-:W-:-:S02]  /*1610*/  ISETP.GE.AND P4, PT, R154, R47, PT ;  /* 0x0000002f9a00720c */ /* 0x000fc40003f86270 */
[----:B------:R-:W-:-:S04]  /*1620*/  IADD3 R47, R96, 0x10, RZ ;  /* 0x00000010602f7810 */ /* 0x000fc80007ffe0ff */
[-C--:B------:R-:W-:Y:S02]  /*1630*/  ISETP.GE.AND P6, PT, R3, R47.reuse, PT ;  /* 0x0000002f0300720c */ /* 0x080fe40003fc6270 */
[----:B------:R-:W-:Y:S02]  /*1640*/  ISETP.GE.AND P3, PT, R154, R47, PT ;  /* 0x0000002f9a00720c */ /* 0x000fe40003f66270 */
[----:B------:R-:W-:-:S04]  /*1650*/  IADD3 R47, R96, 0x11, RZ ;  /* 0x00000011602f7810 */ /* 0x000fc80007ffe0ff */
[-C--:B------:R-:W-:Y:S02]  /*1660*/  ISETP.GE.AND P5, PT, R3, R47.reuse, PT ;  /* 0x0000002f0300720c */ /* 0x080fe40003fa6270 */
[----:B------:R-:W-:Y:S02]  /*1670*/  ISETP.GE.AND P1, PT, R154, R47, PT ;  /* 0x0000002f9a00720c */ /* 0x000fe40003f26270 */
[----:B------:R-:W-:Y:S02]  /*1680*/  IADD3 R47, R96, 0x18, RZ ;  /* 0x00000018602f7810 */ /* 0x000fe40007ffe0ff */
[----:B------:R-:W-:Y:S01]  /*1690*/  FSEL R72, R69, -INF , P2 ;  /* 0xff80000045487808 */ /* 0x000fe20001000000 */
[----:B------:R-:W-:Y:S01]  /*16a0*/  FMUL R69, R60, c[0x0][0x188] ;  /* 0x000062003c457a20 */ /* 0x000fe20000400000 */
[-C--:B------:R-:W-:Y:S01]  /*16b0*/  ISETP.GE.AND P0, PT, R3, R47.reuse, PT ;  /* 0x0000002f0300720c */ /* 0x080fe20003f06270 */
[----:B------:R-:W-:Y:S01]  /*16c0*/  FMUL R63, R63, c[0x0][0x188] ;  /* 0x000062003f3f7a20 */ /* 0x000fe20000400000 */
[----:B------:R-:W-:Y:S01]  /*16d0*/  ISETP.GE.AND P2, PT, R154, R47, PT ;  /* 0x0000002f9a00720c */ /* 0x000fe20003f46270 */
[----:B------:R-:W-:Y:S01]  /*16e0*/  FMUL R64, R64, c[0x0][0x188] ;  /* 0x0000620040407a20 */ /* 0x000fe20000400000 */
[----:B------:R-:W-:-:S02]  /*16f0*/  FSEL R60, R71, -INF , P4 ;  /* 0xff800000473c7808 */ /* 0x000fc40002000000 */
[C---:B------:R-:W-:Y:S02]  /*1700*/  IADD3 R47, R96.reuse, 0x19, RZ ;  /* 0x00000019602f7810 */ /* 0x040fe40007ffe0ff */
[----:B------:R-:W-:Y:S02]  /*1710*/  FSEL R71, R61, -INF , P5 ;  /* 0xff8000003d477808 */ /* 0x000fe40002800000 */
[----:B------:R-:W-:Y:S01]  /*1720*/  LOP3.LUT R61, R96, 0x28, RZ, 0xfc, !PT ;  /* 0x00000028603d7812 */ /* 0x000fe200078efcff */
[----:B------:R-:W-:Y:S01]  /*1730*/  FMUL R66, R66, c[0x0][0x188] ;  /* 0x0000620042427a20 */ /* 0x000fe20000400000 */
[----:B------:R-:W-:Y:S01]  /*1740*/  FSEL R69, R69, -INF , P6 ;  /* 0xff80000045457808 */ /* 0x000fe20003000000 */
[----:B------:R-:W-:Y:S01]  /*1750*/  FMUL R65, R65, c[0x0][0x188] ;  /* 0x0000620041417a20 */ /* 0x000fe20000400000 */
[-C--:B------:R-:W-:Y:S02]  /*1760*/  ISETP.GE.AND P4, PT, R3, R47.reuse, PT ;  /* 0x0000002f0300720c */ /* 0x080fe40003f86270 */
[----:B------:R-:W-:Y:S01]  /*1770*/  ISETP.GE.AND P6, PT, R154, R47, PT ;  /* 0x0000002f9a00720c */ /* 0x000fe20003fc6270 */
[----:B------:R-:W-:Y:S01]  /*1780*/  FMUL R47, R62, c[0x0][0x188] ;  /* 0x000062003e2f7a20 */ /* 0x000fe20000400000 */
[----:B------:R-:W-:-:S02]  /*1790*/  FSEL R91, R63, -INF , P1 ;  /* 0xff8000003f5b7808 */ /* 0x000fc40000800000 */
[----:B0-----:R-:W-:Y:S02]  /*17a0*/  FSEL R89, R64, -INF , P0 ;  /* 0xff80000040597808 */ /* 0x001fe40000000000 */
[-C--:B------:R-:W-:Y:S02]  /*17b0*/  ISETP.GE.AND P1, PT, R154, R61.reuse, PT ;  /* 0x0000003d9a00720c */ /* 0x080fe40003f26270 */
[----:B------:R-:W-:Y:S02]  /*17c0*/  ISETP.GE.AND P0, PT, R3, R61, PT ;  /* 0x0000003d0300720c */ /* 0x000fe40003f06270 */
[C---:B------:R-:W-:Y:S02]  /*17d0*/  LOP3.LUT R62, R96.reuse, 0x21, RZ, 0xfc, !PT ;  /* 0x00000021603e7812 */ /* 0x040fe400078efcff */
[----:B------:R-:W-:Y:S01]  /*17e0*/  LOP3.LUT R61, R96, 0x29, RZ, 0xfc, !PT ;  /* 0x00000029603d7812 */ /* 0x000fe200078efcff */
[----:B------:R-:W-:Y:S01]  /*17f0*/  FMUL R67, R67, c[0x0][0x188] ;  /* 0x0000620043437a20 */ /* 0x000fe20000400000 */
[----:B------:R-:W-:Y:S01]  /*1800*/  FSEL R97, R66, -INF , P2 ;  /* 0xff80000042617808 */ /* 0x000fe20001000000 */
[----:B------:R-:W-:Y:S01]  /*1810*/  FMUL R90, R101, c[0x0][0x188] ;  /* 0x00006200655a7a20 */ /* 0x000fe20000400000 */
[----:B------:R-:W-:-:S02]  /*1820*/  FSEL R88, R65, -INF , P4 ;  /* 0xff80000041587808 */ /* 0x000fc40002000000 */
[C---:B------:R-:W-:Y:S02]  /*1830*/  ISETP.GE.AND P5, PT, R3.reuse, R62, PT ;  /* 0x0000003e0300720c */ /* 0x040fe40003fa6270 */
[-C--:B------:R-:W-:Y:S02]  /*1840*/  ISETP.GE.AND P2, PT, R154, R61.reuse, PT ;  /* 0x0000003d9a00720c */ /* 0x080fe40003f46270 */
[----:B------:R-:W-:Y:S02]  /*1850*/  ISETP.GE.AND P4, PT, R3, R61, PT ;  /* 0x0000003d0300720c */ /* 0x000fe40003f86270 */
[----:B------:R-:W-:Y:S01]  /*1860*/  LOP3.LUT R61, R96, 0x30, RZ, 0xfc, !PT ;  /* 0x00000030603d7812 */ /* 0x000fe200078efcff */
[----:B------:R-:W-:Y:S01]  /*1870*/  FMUL R103, R103, c[0x0][0x188] ;  /* 0x0000620067677a20 */ /* 0x000fe20000400000 */
[----:B------:R-:W-:Y:S02]  /*1880*/  FSEL R47, R47, -INF , P3 ;  /* 0xff8000002f2f7808 */ /* 0x000fe40001800000 */
[----:B------:R-:W-:-:S02]  /*1890*/  FSEL R99, R67, -INF , P6 ;  /* 0xff80000043637808 */ /* 0x000fc40003000000 */
[----:B------:R-:W-:Y:S02]  /*18a0*/  FSEL R90, R90, -INF , P5 ;  /* 0xff8000005a5a7808 */ /* 0x000fe40002800000 */
[C---:B------:R-:W-:Y:S02]  /*18b0*/  ISETP.GE.AND P3, PT, R154.reuse, R62, PT ;  /* 0x0000003e9a00720c */ /* 0x040fe40003f66270 */
[-C--:B------:R-:W-:Y:S02]  /*18c0*/  ISETP.GE.AND P6, PT, R154, R61.reuse, PT ;  /* 0x0000003d9a00720c */ /* 0x080fe40003fc6270 */
[----:B------:R-:W-:Y:S02]  /*18d0*/  ISETP.GE.AND P5, PT, R3, R61, PT ;  /* 0x0000003d0300720c */ /* 0x000fe40003fa6270 */
[----:B------:R-:W-:Y:S01]  /*18e0*/  LOP3.LUT R61, R96, 0x31, RZ, 0xfc, !PT ;  /* 0x00000031603d7812 */ /* 0x000fe200078efcff */
[----:B------:R-:W-:Y:S01]  /*18f0*/  FMUL R54, R54, c[0x0][0x188] ;  /* 0x0000620036367a20 */ /* 0x000fe20000400000 */
[----:B------:R-:W-:Y:S01]  /*1900*/  FSEL R103, R103, -INF , P3 ;  /* 0xff80000067677808 */ /* 0x000fe20001800000 */
[----:B------:R-:W-:Y:S01]  /*1910*/  FMUL R107, R107, c[0x0][0x188] ;  /* 0x000062006b6b7a20 */ /* 0x000fe20000400000 */
[----:B------:R-:W-:Y:S01]  /*1920*/  ISETP.GE.AND P3, PT, R154, R61, PT ;  /* 0x0000003d9a00720c */ /* 0x000fe20003f66270 */
[----:B------:R-:W-:Y:S01]  /*1930*/  FMUL R55, R55, c[0x0][0x188] ;  /* 0x0000620037377a20 */ /* 0x000fe20000400000 */
[----:B------:R-:W-:Y:S01]  /*1940*/  FSEL R101, R54, -INF , P1 ;  /* 0xff80000036657808 */ /* 0x000fe20000800000 */
[----:B------:R-:W-:Y:S01]  /*1950*/  FMUL R58, R58, c[0x0][0x188] ;  /* 0x000062003a3a7a20 */ /* 0x000fe20000400000 */
[----:B------:R-:W-:-:S02]  /*1960*/  FSEL R107, R107, -INF , P3 ;  /* 0xff8000006b6b7808 */ /* 0x000fc40001800000 */
[----:B------:R-:W-:Y:S02]  /*1970*/  LOP3.LUT R54, R96, 0x38, RZ, 0xfc, !PT ;  /* 0x0000003860367812 */ /* 0x000fe400078efcff */
[----:B------:R-:W-:Y:S01]  /*1980*/  ISETP.GE.AND P3, PT, R154, R96, PT ;  /* 0x000000609a00720c */ /* 0x000fe20003f66270 */
[----:B------:R-:W-:Y:S01]  /*1990*/  FMUL R94, R94, c[0x0][0x188] ;  /* 0x000062005e5e7a20 */ /* 0x000fe20000400000 */
[----:B------:R-:W-:Y:S01]  /*19a0*/  FSEL R129, R55, -INF , P2 ;  /* 0xff80000037817808 */ /* 0x000fe20001000000 */
[----:B------:R-:W-:Y:S01]  /*19b0*/  FMUL R59, R59, c[0x0][0x188] ;  /* 0x000062003b3b7a20 */ /* 0x000fe20000400000 */
[----:B------:R-:W-:Y:S02]  /*19c0*/  ISETP.GE.AND P2, PT, R154, R54, PT ;  /* 0x000000369a00720c */ /* 0x000fe40003f46270 */
[----:B------:R-:W-:Y:S02]  /*19d0*/  FSEL R58, R58, -INF , P3 ;  /* 0xff8000003a3a7808 */ /* 0x000fe40001800000 */
[----:B------:R-:W-:Y:S01]  /*19e0*/  ISETP.GT.AND P3, PT, R154, R96, PT ;  /* 0x000000609a00720c */ /* 0x000fe20003f64270 */
[----:B------:R-:W-:Y:S01]  /*19f0*/  FMUL R70, R70, c[0x0][0x188] ;  /* 0x0000620046467a20 */ /* 0x000fe20000400000 */
[----:B------:R-:W-:Y:S01]  /*1a00*/  ISETP.GE.AND P1, PT, R3, R61, PT ;  /* 0x0000003d0300720c */ /* 0x000fe20003f26270 */
[----:B------:R-:W-:Y:S01]  /*1a10*/  FMUL R106, R106, c[0x0][0x188] ;  /* 0x000062006a6a7a20 */ /* 0x000fe20000400000 */
[----:B------:R-:W-:-:S02]  /*1a20*/  FSEL R94, R94, -INF , P2 ;  /* 0xff8000005e5e7808 */ /* 0x000fc40001000000 */
[----:B------:R-:W-:Y:S02]  /*1a30*/  ISETP.GE.AND P2, PT, R3, R96, PT ;  /* 0x000000600300720c */ /* 0x000fe40003f46270 */
[----:B------:R-:W-:Y:S02]  /*1a40*/  FSEL R61, R59, -INF , P3 ;  /* 0xff8000003b3d7808 */ /* 0x000fe40001800000 */
[----:B------:R-:W-:Y:S02]  /*1a50*/  FSEL R59, R70, -INF , P2 ;  /* 0xff800000463b7808 */ /* 0x000fe40001000000 */
[----:B------:R-:W-:Y:S02]  /*1a60*/  FMNMX R62, R58, R61, !PT ;  /* 0x0000003d3a3e7209 */ /* 0x000fe40007800000 */
[----:B------:R-:W-:Y:S02]  /*1a70*/  FSEL R106, R106, -INF , P6 ;  /* 0xff8000006a6a7808 */ /* 0x000fe40003000000 */
[----:B------:R-:W-:Y:S01]  /*1a80*/  ISETP.GE.AND P6, PT, R3, R54, PT ;  /* 0x000000360300720c */ /* 0x000fe20003fc6270 */
[----:B------:R-:W-:Y:S01]  /*1a90*/  FMUL R54, R56, c[0x0][0x188] ;  /* 0x0000620038367a20 */ /* 0x000fe20000400000 */
[----:B------:R-:W-:-:S02]  /*1aa0*/  IADD3 R56, R96, 0x8, RZ ;  /* 0x0000000860387810 */ /* 0x000fc40007ffe0ff */
[----:B------:R-:W-:Y:S02]  /*1ab0*/  FMNMX R63, R59, R62, !PT ;  /* 0x0000003e3b3f7209 */ /* 0x000fe40007800000 */
[----:B------:R-:W-:Y:S01]  /*1ac0*/  ISETP.GE.AND P3, PT, R3, R56, PT ;  /* 0x000000380300720c */ /* 0x000fe20003f66270 */
[----:B------:R-:W-:Y:S01]  /*1ad0*/  FMUL R56, R57, c[0x0][0x188] ;  /* 0x0000620039387a20 */ /* 0x000fe20000400000 */
[----:B------:R-:W-:Y:S02]  /*1ae0*/  FMNMX R62, R60, R63, !PT ;  /* 0x0000003f3c3e7209 */ /* 0x000fe40007800000 */
[----:B------:R-:W-:Y:S02]  /*1af0*/  FSEL R54, R54, -INF , P2 ;  /* 0xff80000036367808 */ /* 0x000fe40001000000 */
[----:B------:R-:W-:Y:S02]  /*1b00*/  ISETP.GT.AND P2, PT, R3, R96, PT ;  /* 0x000000600300720c */ /* 0x000fe40003f44270 */
[----:B------:R-:W-:Y:S01]  /*1b10*/  LOP3.LUT R57, R96, 0x39, RZ, 0xfc, !PT ;  /* 0x0000003960397812 */ /* 0x000fe200078efcff */
[----:B------:R-:W-:Y:S01]  /*1b20*/  FMUL R55, R68, c[0x0][0x188] ;  /* 0x0000620044377a20 */ /* 0x000fe20000400000 */
[----:B------:R-:W-:Y:S01]  /*1b30*/  FMNMX R62, R47, R62, !PT ;  /* 0x0000003e2f3e7209 */ /* 0x000fe20007800000 */
[----:B------:R-:W-:Y:S01]  /*1b40*/  FMUL R68, R95, c[0x0][0x188] ;  /* 0x000062005f447a20 */ /* 0x000fe20000400000 */
[----:B------:R-:W-:-:S02]  /*1b50*/  FSEL R56, R56, -INF , P2 ;  /* 0xff80000038387808 */ /* 0x000fc40001000000 */
[----:B------:R-:W-:Y:S02]  /*1b60*/  ISETP.GE.AND P2, PT, R154, R57, PT ;  /* 0x000000399a00720c */ /* 0x000fe40003f46270 */
[----:B------:R-:W-:Y:S02]  /*1b70*/  LOP3.LUT R96, R96, 0x20, RZ, 0xfc, !PT ;  /* 0x0000002060607812 */ /* 0x000fe400078efcff */
[----:B------:R-:W-:Y:S01]  /*1b80*/  FMNMX R62, R91, R62, !PT ;  /* 0x0000003e5b3e7209 */ /* 0x000fe20007800000 */
[----:B------:R-:W-:Y:S01]  /*1b90*/  FMUL R102, R102, c[0x0][0x188] ;  /* 0x0000620066667a20 */ /* 0x000fe20000400000 */
[----:B------:R-:W-:Y:S02]  /*1ba0*/  FSEL R68, R68, -INF , P2 ;  /* 0xff80000044447808 */ /* 0x000fe40001000000 */
[----:B------:R-:W-:Y:S02]  /*1bb0*/  ISETP.GE.AND P2, PT, R154, R96, PT ;  /* 0x000000609a00720c */ /* 0x000fe40003f46270 */
[----:B------:R-:W-:-:S02]  /*1bc0*/  FMNMX R62, R97, R62, !PT ;  /* 0x0000003e613e7209 */ /* 0x000fc40007800000 */
[----:B------:R-:W-:Y:S02]  /*1bd0*/  FSEL R55, R55, -INF , P3 ;  /* 0xff80000037377808 */ /* 0x000fe40001800000 */
[----:B------:R-:W-:Y:S02]  /*1be0*/  ISETP.GE.AND P3, PT, R3, R57, PT ;  /* 0x000000390300720c */ /* 0x000fe40003f66270 */
[----:B------:R-:W-:Y:S02]  /*1bf0*/  FSEL R138, R102, -INF , P2 ;  /* 0xff800000668a7808 */ /* 0x000fe40001000000 */
[----:B------:R-:W-:Y:S02]  /*1c00*/  FMNMX R57, R99, R62, !PT ;  /* 0x0000003e63397209 */ /* 0x000fe40007800000 */
[----:B------:R-:W-:Y:S02]  /*1c10*/  FMNMX R62, R54, R56, !PT ;  /* 0x00000038363e7209 */ /* 0x000fe40007800000 */
[----:B------:R-:W-:-:S02]  /*1c20*/  FMNMX R64, R138, R57, !PT ;  /* 0x000000398a407209 */ /* 0x000fc40007800000 */
[----:B------:R-:W-:Y:S02]  /*1c30*/  FMNMX R57, R55, R62, !PT ;  /* 0x0000003e37397209 */ /* 0x000fe40007800000 */
[----:B------:R-:W-:Y:S02]  /*1c40*/  FMNMX R64, R103, R64, !PT ;  /* 0x0000004067407209 */ /* 0x000fe40007800000 */
[----:B------:R-:W-:Y:S02]  /*1c50*/  FMNMX R62, R72, R57, !PT ;  /* 0x00000039483e7209 */ /* 0x000fe40007800000 */
[----:B------:R-:W-:Y:S02]  /*1c60*/  FMNMX R64, R101, R64, !PT ;  /* 0x0000004065407209 */ /* 0x000fe40007800000 */
[----:B------:R-:W-:Y:S02]  /*1c70*/  FMNMX R62, R69, R62, !PT ;  /* 0x0000003e453e7209 */ /* 0x000fe40007800000 */
[----:B------:R-:W-:-:S02]  /*1c80*/  FMNMX R57, R129, R64, !PT ;  /* 0x0000004081397209 */ /* 0x000fc40007800000 */
[----:B------:R-:W-:Y:S02]  /*1c90*/  FMNMX R62, R71, R62, !PT ;  /* 0x0000003e473e7209 */ /* 0x000fe40007800000 */
[----:B------:R-:W-:Y:S01]  /*1ca0*/  FMNMX R64, R106, R57, !PT ;  /* 0x000000396a407209 */ /* 0x000fe20007800000 */
[----:B------:R-:W-:Y:S01]  /*1cb0*/  FMUL R100, R100, c[0x0][0x188] ;  /* 0x0000620064647a20 */ /* 0x000fe20000400000 */
[----:B------:R-:W-:Y:S02]  /*1cc0*/  ISETP.GE.AND P2, PT, R3, R96, PT ;  /* 0x000000600300720c */ /* 0x000fe40003f46270 */
[----:B------:R-:W-:Y:S02]  /*1cd0*/  FMNMX R63, R107, R64, !PT ;  /* 0x000000406b3f7209 */ /* 0x000fe40007800000 */
[----:B------:R-:W-:Y:S02]  /*1ce0*/  FMNMX R57, R89, R62, !PT ;  /* 0x0000003e59397209 */ /* 0x000fe40007800000 */
[----:B------:R-:W-:Y:S01]  /*1cf0*/  FMNMX R63, R94, R63, !PT ;  /* 0x0000003f5e3f7209 */ /* 0x000fe20007800000 */
[----:B------:R-:W-:Y:S01]  /*1d00*/  FMUL R132, R52, c[0x0][0x188] ;  /* 0x0000620034847a20 */ /* 0x000fe20000400000 */
[----:B------:R-:W-:-:S02]  /*1d10*/  FSEL R102, R100, -INF , P2 ;  /* 0xff80000064667808 */ /* 0x000fc40001000000 */
[----:B------:R-:W-:Y:S02]  /*1d20*/  FMNMX R57, R88, R57, !PT ;  /* 0x0000003958397209 */ /* 0x000fe40007800000 */
[----:B------:R-:W-:Y:S02]  /*1d30*/  FMNMX R52, R68, R63, !PT ;  /* 0x0000003f44347209 */ /* 0x000fe40007800000 */
[----:B------:R-:W-:Y:S01]  /*1d40*/  FMNMX R57, R102, R57, !PT ;  /* 0x0000003966397209 */ /* 0x000fe20007800000 */
[----:B------:R-:W-:Y:S01]  /*1d50*/  FMUL R100, R53, c[0x0][0x188] ;  /* 0x0000620035647a20 */ /* 0x000fe20000400000 */
[----:B------:R-:W-:Y:S01]  /*1d60*/  FSEL R132, R132, -INF , P0 ;  /* 0xff80000084847808 */ /* 0x000fe20000000000 */
[----:B------:R-:W0:Y:S01]  /*1d70*/  SHFL.BFLY PT, R53, R52, 0x2, 0x1f ;  /* 0x0c401f0034357f89 */ /* 0x000e2200000e0000 */
[----:B------:R-:W-:Y:S01]  /*1d80*/  FMNMX R57, R90, R57, !PT ;  /* 0x000000395a397209 */ /* 0x000fe20007800000 */
[----:B------:R-:W-:Y:S01]  /*1d90*/  FMUL R104, R104, c[0x0][0x188] ;  /* 0x0000620068687a20 */ /* 0x000fe20000400000 */
[----:B------:R-:W-:-:S02]  /*1da0*/  FSEL R100, R100, -INF , P4 ;  /* 0xff80000064647808 */ /* 0x000fc40002000000 */
[----:B------:R-:W-:Y:S01]  /*1db0*/  FMNMX R57, R132, R57, !PT ;  /* 0x0000003984397209 */ /* 0x000fe20007800000 */
[----:B------:R-:W-:Y:S01]  /*1dc0*/  FMUL R98, R105, c[0x0][0x188] ;  /* 0x0000620069627a20 */ /* 0x000fe20000400000 */
[----:B------:R-:W-:Y:S02]  /*1dd0*/  FSEL R104, R104, -INF , P5 ;  /* 0xff80000068687808 */ /* 0x000fe40002800000 */
[----:B------:R-:W-:Y:S01]  /*1de0*/  FMNMX R57, R100, R57, !PT ;  /* 0x0000003964397209 */ /* 0x000fe20007800000 */
[----:B------:R-:W-:Y:S01]  /*1df0*/  FMUL R92, R92, c[0x0][0x188] ;  /* 0x000062005c5c7a20 */ /* 0x000fe20000400000 */
[----:B------:R-:W-:Y:S02]  /*1e00*/  FSEL R98, R98, -INF , P1 ;  /* 0xff80000062627808 */ /* 0x000fe40000800000 */
[----:B------:R-:W-:Y:S01]  /*1e10*/  FMNMX R57, R104, R57, !PT ;  /* 0x0000003968397209 */ /* 0x000fe20007800000 */
[----:B------:R-:W-:Y:S01]  /*1e20*/  FMUL R93, R93, c[0x0][0x188] ;  /* 0x000062005d5d7a20 */ /* 0x000fe20000400000 */
[----:B------:R-:W-:-:S02]  /*1e30*/  FSEL R96, R92, -INF , P6 ;  /* 0xff8000005c607808 */ /* 0x000fc40003000000 */
[----:B------:R-:W-:Y:S02]  /*1e40*/  FMNMX R57, R98, R57, !PT ;  /* 0x0000003962397209 */ /* 0x000fe40007800000 */
[----:B------:R-:W-:Y:S02]  /*1e50*/  FSEL R95, R93, -INF , P3 ;  /* 0xff8000005d5f7808 */ /* 0x000fe40001800000 */
[----:B------:R-:W-:Y:S02]  /*1e60*/  FMNMX R62, R96, R57, !PT ;  /* 0x00000039603e7209 */ /* 0x000fe40007800000 */
[----:B0-----:R-:W-:Y:S02]  /*1e70*/  FMNMX R57, R52, R53, !PT ;  /* 0x0000003534397209 */ /* 0x001fe40007800000 */
[----:B------:R-:W-:-:S03]  /*1e80*/  FMNMX R62, R95, R62, !PT ;  /* 0x0000003e5f3e7209 */ /* 0x000fc60007800000 */
[----:B------:R-:W0:Y:S04]  /*1e90*/  SHFL.BFLY PT, R52, R57, 0x1, 0x1f ;  /* 0x0c201f0039347f89 */ /* 0x000e2800000e0000 */
[----:B------:R-:W1:Y:S01]  /*1ea0*/  SHFL.BFLY PT, R53, R62, 0x2, 0x1f ;  /* 0x0c401f003e357f89 */ /* 0x000e6200000e0000 */
[----:B0-----:R-:W-:Y:S02]  /*1eb0*/  FMNMX R64, R57, R52, !PT ;  /* 0x0000003439407209 */ /* 0x001fe40007800000 */
[----:B-1----:R-:W-:-:S05]  /*1ec0*/  FMNMX R52, R62, R53, !PT ;  /* 0x000000353e347209 */ /* 0x002fca0007800000 */
[----:B------:R-:W0:Y:S04]  /*1ed0*/  SHFL.BFLY PT, R53, R52, 0x1, 0x1f ;  /* 0x0c201f0034357f89 */ /* 0x000e2800000e0000 */
[----:B--2---:R0:W-:Y:S04]  /*1ee0*/  STS.U16 [R0], R45 ;  /* 0x0000002d00007388 */ /* 0x0041e80000000400 */
[----:B----4-:R-:W-:Y:S04]  /*1ef0*/  STS.U16 [R0+0x400], R46 ;  /* 0x0004002e00007388 */ /* 0x010fe80000000400 */
[----:B---3--:R1:W-:Y:S04]  /*1f00*/  STS.U16 [R0+0x800], R44 ;  /* 0x0008002c00007388 */ /* 0x0083e80000000400 */
[----:B-----5:R-:W-:Y:S04]  /*1f10*/  STS.U16 [R0+0xc00], R73 ;  /* 0x000c004900007388 */ /* 0x020fe80000000400 */
[----:B------:R-:W-:Y:S04]  /*1f20*/  STS.U16 [R149+0x100], R137 ;  /* 0x0001008995007388 */ /* 0x000fe80000000400 */
[----:B------:R-:W-:Y:S04]  /*1f30*/  STS.U16 [R149+0x500], R133 ;  /* 0x0005008595007388 */ /* 0x000fe80000000400 */
[----:B------:R-:W-:Y:S04]  /*1f40*/  STS.U16 [R149+0x900], R147 ;  /* 0x0009009395007388 */ /* 0x000fe80000000400 */
[----:B------:R-:W-:Y:S04]  /*1f50*/  STS.U16 [R149+0xd00], R148 ;  /* 0x000d009495007388 */ /* 0x000fe80000000400 */
[----:B------:R2:W-:Y:S04]  /*1f60*/  STS.U16 [R158+0x200], R134 ;  /* 0x000200869e007388 */ /* 0x0005e80000000400 */
[----:B------:R-:W-:Y:S04]  /*1f70*/  STS.U16 [R158+0x600], R146 ;  /* 0x000600929e007388 */ /* 0x000fe80000000400 */
[----:B------:R3:W-:Y:S04]  /*1f80*/  STS.U16 [R158+0xa00], R136 ;  /* 0x000a00889e007388 */ /* 0x0007e80000000400 */
[----:B------:R-:W-:Y:S04]  /*1f90*/  STS.U16 [R158+0xe00], R145 ;  /* 0x000e00919e007388 */ /* 0x000fe80000000400 */
[----:B------:R4:W-:Y:S04]  /*1fa0*/  STS.U16 [R157+0x300], R135 ;  /* 0x000300879d007388 */ /* 0x0009e80000000400 */
[----:B------:R-:W-:Y:S04]  /*1fb0*/  STS.U16 [R157+0x700], R75 ;  /* 0x0007004b9d007388 */ /* 0x000fe80000000400 */
[----:B------:R-:W-:Y:S04]  /*1fc0*/  STS.U16 [R157+0xb00], R144 ;  /* 0x000b00909d007388 */ /* 0x000fe80000000400 */
[----:B------:R5:W-:Y:S01]  /*1fd0*/  STS.U16 [R157+0xf00], R74 ;  /* 0x000f004a9d007388 */ /* 0x000be20000000400 */
[----:B0-----:R-:W-:-:S02]  /*1fe0*/  FMNMX R45, R52, R53, !PT ;  /* 0x00000035342d7209 */ /* 0x001fc40007800000 */
[----:B-1----:R-:W-:Y:S02]  /*1ff0*/  FMNMX R44, R64, R5, !PT ;  /* 0x00000005402c7209 */ /* 0x002fe40007800000 */
[----:B------:R-:W-:-:S03]  /*2000*/  FMNMX R45, R45, R112, !PT ;  /* 0x000000702d2d7209 */ /* 0x000fc60007800000 */
[--C-:B------:R-:W-:Y:S02]  /*2010*/  FADD R58, R58, -R44.reuse ;  /* 0x8000002c3a3a7221 */ /* 0x100fe40000000000 */
[--C-:B------:R-:W-:Y:S02]  /*2020*/  FADD R54, R54, -R45.reuse ;  /* 0x8000002d36367221 */ /* 0x100fe40000000000 */
[----:B------:R-:W-:Y:S02]  /*2030*/  FADD R59, R59, -R44 ;  /* 0x8000002c3b3b7221 */ /* 0x000fe40000000000 */
[----:B------:R-:W-:Y:S02]  /*2040*/  FADD R56, R56, -R45 ;  /* 0x8000002d38387221 */ /* 0x000fe40000000000 */
[----:B------:R-:W-:Y:S02]  /*2050*/  FMUL R54, R54, 1.4426950216293334961 ;  /* 0x3fb8aa3b36367820 */ /* 0x000fe40000400000 */
[----:B------:R-:W-:-:S02]  /*2060*/  FMUL R58, R58, 1.4426950216293334961 ;  /* 0x3fb8aa3b3a3a7820 */ /* 0x000fc40000400000 */
[----:B------:R-:W-:Y:S02]  /*2070*/  FMUL R59, R59, 1.4426950216293334961 ;  /* 0x3fb8aa3b3b3b7820 */ /* 0x000fe40000400000 */
[----:B------:R-:W-:Y:S01]  /*2080*/  FMUL R56, R56, 1.4426950216293334961 ;  /* 0x3fb8aa3b38387820 */ /* 0x000fe20000400000 */
[----:B--2---:R0:W-:Y:S01]  /*2090*/  MUFU.EX2 R134, R54 ;  /* 0x0000003600867308 */ /* 0x0041e20000000800 */
[----:B------:R-:W-:Y:S01]  /*20a0*/  FADD R46, R55, -R45 ;  /* 0x8000002d372e7221 */ /* 0x000fe20000000000 */
[----:B------:R-:W-:Y:S06]  /*20b0*/  BAR.SYNC.DEFER_BLOCKING 0x0 ;  /* 0x0000000000007b1d */ /* 0x000fec0000010000 */
[----:B------:R-:W-:Y:S01]  /*20c0*/  MUFU.EX2 R70, R58 ;  /* 0x0000003a00467308 */ /* 0x000fe20000000800 */
[----:B---3--:R-:W-:-:S07]  /*20d0*/  FMUL R136, R46, 1.4426950216293334961 ;  /* 0x3fb8aa3b2e887820 */ /* 0x008fce0000400000 */
[----:B------:R-:W-:Y:S01]  /*20e0*/  MUFU.EX2 R133, R59 ;  /* 0x0000003b00857308 */ /* 0x000fe20000000800 */
[----:B------:R-:W-:-:S07]  /*20f0*/  FADD R5, -R44, R5 ;  /* 0x000000052c057221 */ /* 0x000fce0000000100 */
[----:B----4-:R1:W-:Y:S01]  /*2100*/  MUFU.EX2 R135, R56 ;  /* 0x0000003800877308 */ /* 0x0103e20000000800 */
[----:B0-----:R-:W0:Y:S01]  /*2110*/  LDSM.16.M88.4 R52, [R6] ;  /* 0x000000000634783b */ /* 0x001e220000000200 */
[----:B------:R-:W-:-:S03]  /*2120*/  FADD R46, -R45, R112 ;  /* 0x000000702d2e7221 */ /* 0x000fc60000000100 */
[----:B-1----:R-:W1:Y:S01]  /*2130*/  LDSM.16.M88.4 R56, [R6+0x800] ;  /* 0x000800000638783b */ /* 0x002e620000000200 */
[--C-:B------:R-:W-:Y:S02]  /*2140*/  FADD R61, R61, -R44.reuse ;  /* 0x8000002c3d3d7221 */ /* 0x100fe40000000000 */
[----:B------:R-:W-:Y:S02]  /*2150*/  FADD R60, R60, -R44 ;  /* 0x8000002c3c3c7221 */ /* 0x000fe40000000000 */
[----:B------:R-:W-:Y:S02]  /*2160*/  FADD R72, R72, -R45 ;  /* 0x8000002d48487221 */ /* 0x000fe40000000000 */
[----:B------:R-:W-:Y:S02]  /*2170*/  FMUL R5, R5, 1.4426950216293334961 ;  /* 0x3fb8aa3b05057820 */ /* 0x000fe40000400000 */
[----:B------:R-:W-:Y:S02]  /*2180*/  FMUL R46, R46, 1.4426950216293334961 ;  /* 0x3fb8aa3b2e2e7820 */ /* 0x000fe40000400000 */
[----:B------:R-:W-:-:S02]  /*2190*/  FMUL R61, R61, 1.4426950216293334961 ;  /* 0x3fb8aa3b3d3d7820 */ /* 0x000fc40000400000 */
[----:B------:R-:W-:Y:S02]  /*21a0*/  FMUL R60, R60, 1.4426950216293334961 ;  /* 0x3fb8aa3b3c3c7820 */ /* 0x000fe40000400000 */
[----:B------:R-:W-:Y:S01]  /*21b0*/  FMUL R72, R72, 1.4426950216293334961 ;  /* 0x3fb8aa3b48487820 */ /* 0x000fe20000400000 */
[----:B------:R-:W2:Y:S08]  /*21c0*/  MUFU.EX2 R5, R5 ;  /* 0x0000000500057308 */ /* 0x000eb00000000800 */
[----:B------:R-:W-:Y:S08]  /*21d0*/  MUFU.EX2 R46, R46 ;  /* 0x0000002e002e7308 */ /* 0x000ff00000000800 */
[----:B------:R-:W-:Y:S08]  /*21e0*/  MUFU.EX2 R137, R61 ;  /* 0x0000003d00897308 */ /* 0x000ff00000000800 */
[----:B------:R3:W4:Y:S08]  /*21f0*/  MUFU.EX2 R105, R60 ;  /* 0x0000003c00697308 */ /* 0x0007300000000800 */
[----:B------:R-:W-:Y:S01]  /*2200*/  MUFU.EX2 R136, R136 ;  /* 0x0000008800887308 */ /* 0x000fe20000000800 */
[----:B---3--:R-:W3:Y:S07]  /*2210*/  LDSM.16.M88.4 R60, [R6+0x400] ;  /* 0x00040000063c783b */ /* 0x008eee0000000200 */
[----:B------:R0:W1:Y:S01]  /*2220*/  MUFU.EX2 R112, R72 ;  /* 0x0000004800707308 */ /* 0x0000620000000800 */
[----:B--2---:R-:W-:-:S02]  /*2230*/  FMUL R66, R5, R86 ;  /* 0x0000005605427220 */ /* 0x004fc40000400000 */
[----:B------:R-:W-:Y:S01]  /*2240*/  FMUL R67, R5, R87 ;  /* 0x0000005705437220 */ /* 0x000fe20000400000 */
[----:B----4-:R-:W-:Y:S01]  /*2250*/  F2FP.BF16.PACK_AB R87, R105, R133 ;  /* 0x000000856957723e */ /* 0x010fe200000010ff */
[C---:B------:R-:W-:Y:S01]  /*2260*/  FMUL R64, R46.reuse, R84 ;  /* 0x000000542e407220 */ /* 0x040fe20000400000 */
[----:B------:R-:W-:Y:S01]  /*2270*/  F2FP.BF16.PACK_AB R84, R135, R134 ;  /* 0x000000868754723e */ /* 0x000fe200000010ff */
[C---:B------:R-:W-:Y:S01]  /*2280*/  FMUL R65, R46.reuse, R85 ;  /* 0x000000552e417220 */ /* 0x040fe20000400000 */
[----:B------:R-:W-:Y:S01]  /*2290*/  F2FP.BF16.PACK_AB R85, R137, R70 ;  /* 0x000000468955723e */ /* 0x000fe200000010ff */
[C---:B-----5:R-:W-:Y:S02]  /*22a0*/  FMUL R74, R5.reuse, R82 ;  /* 0x00000052054a7220 */ /* 0x060fe40000400000 */
[----:B------:R-:W-:Y:S02]  /*22b0*/  FMUL R75, R5, R83 ;  /* 0x00000053054b7220 */ /* 0x000fe40000400000 */
[----:B0-----:R-:W-:-:S02]  /*22c0*/  FMUL R72, R46, R80 ;  /* 0x000000502e487220 */ /* 0x001fc40000400000 */
[----:B------:R-:W-:Y:S01]  /*22d0*/  FMUL R73, R46, R81 ;  /* 0x000000512e497220 */ /* 0x000fe20000400000 */
[----:B-1----:R-:W-:Y:S01]  /*22e0*/  F2FP.BF16.PACK_AB R86, R112, R136 ;  /* 0x000000887056723e */ /* 0x002fe200000010ff */
[--C-:B------:R-:W-:Y:S02]  /*22f0*/  FADD R91, R91, -R44.reuse ;  /* 0x8000002c5b5b7221 */ /* 0x100fe40000000000 */
[----:B------:R-:W-:Y:S02]  /*2300*/  FADD R68, R68, -R44 ;  /* 0x8000002c44447221 */ /* 0x000fe40000000000 */
[--C-:B------:R-:W-:Y:S02]  /*2310*/  FADD R69, R69, -R45.reuse ;  /* 0x8000002d45457221 */ /* 0x100fe40000000000 */
[----:B------:R-:W-:Y:S01]  /*2320*/  FADD R71, R71, -R45 ;  /* 0x8000002d47477221 */ /* 0x000fe20000000000 */
[----:B------:R-:W-:Y:S01]  /*2330*/  HMMA.16816.F32.BF16 R64, R84, R52, R64 ;  /* 0x000000345440723c */ /* 0x000fe20000041840 */
[----:B------:R-:W-:-:S02]  /*2340*/  FMUL R92, R68, 1.4426950216293334961 ;  /* 0x3fb8aa3b445c7820 */ /* 0x000fc40000400000 */
[----:B------:R-:W-:-:S04]  /*2350*/  FADD R80, R70, R137 ;  /* 0x0000008946507221 */ /* 0x000fc80000000000 */
[----:B------:R-:W-:Y:S01]  /*2360*/  FMUL R53, R91, 1.4426950216293334961 ;  /* 0x3fb8aa3b5b357820 */ /* 0x000fe20000400000 */
[----:B------:R-:W-:Y:S01]  /*2370*/  HMMA.16816.F32.BF16 R72, R84, R56, R72 ;  /* 0x000000385448723c */ /* 0x000fe20000041848 */
[----:B------:R-:W-:-:S06]  /*2380*/  FMUL R91, R69, 1.4426950216293334961 ;  /* 0x3fb8aa3b455b7820 */ /* 0x000fcc0000400000 */
[----:B------:R-:W-:Y:S02]  /*2390*/  FMUL R56, R71, 1.4426950216293334961 ;  /* 0x3fb8aa3b47387820 */ /* 0x000fe40000400000 */
[----:B------:R-:W0:Y:S01]  /*23a0*/  LDSM.16.M88.4 R68, [R6+0xc00] ;  /* 0x000c00000644783b */ /* 0x000e220000000200 */
[----:B------:R-:W-:Y:S02]  /*23b0*/  FADD R47, R47, -R44 ;  /* 0x8000002c2f2f7221 */ /* 0x000fe40000000000 */
[C---:B------:R-:W-:Y:S02]  /*23c0*/  FMUL R50, R5.reuse, R50 ;  /* 0x0000003205327220 */ /* 0x040fe40000400000 */
[----:B------:R-:W-:Y:S02]  /*23d0*/  FMUL R51, R5, R51 ;  /* 0x0000003305337220 */ /* 0x000fe40000400000 */
[C---:B------:R-:W-:Y:S02]  /*23e0*/  FMUL R48, R46.reuse, R48 ;  /* 0x000000302e307220 */ /* 0x040fe40000400000 */
[----:B------:R-:W-:-:S02]  /*23f0*/  FMUL R49, R46, R49 ;  /* 0x000000312e317220 */ /* 0x000fc40000400000 */
[----:B------:R-:W-:Y:S02]  /*2400*/  FMUL R47, R47, 1.4426950216293334961 ;  /* 0x3fb8aa3b2f2f7820 */ /* 0x000fe40000400000 */
[--C-:B------:R-:W-:Y:S02]  /*2410*/  FADD R97, R97, -R44.reuse ;  /* 0x8000002c61617221 */ /* 0x100fe40000000000 */
[--C-:B------:R-:W-:Y:S02]  /*2420*/  FADD R89, R89, -R45.reuse ;  /* 0x8000002d59597221 */ /* 0x100fe40000000000 */
[----:B------:R-:W-:Y:S01]  /*2430*/  FADD R88, R88, -R45 ;  /* 0x8000002d58587221 */ /* 0x000fe20000000000 */
[----:B------:R-:W1:Y:S01]  /*2440*/  MUFU.EX2 R81, R47 ;  /* 0x0000002f00517308 */ /* 0x000e620000000800 */
[----:B------:R-:W-:Y:S01]  /*2450*/  FADD R99, R99, -R44 ;  /* 0x8000002c63637221 */ /* 0x000fe20000000000 */
[----:B---3--:R-:W-:Y:S01]  /*2460*/  HMMA.16816.F32.BF16 R48, R84, R60, R48 ;  /* 0x0000003c5430723c */ /* 0x008fe20000041830 */
[----:B------:R-:W-:-:S02]  /*2470*/  FMUL R88, R88, 1.4426950216293334961 ;  /* 0x3fb8aa3b58587820 */ /* 0x000fc40000400000 */
[----:B------:R-:W-:-:S03]  /*2480*/  FADD R106, R106, -R44 ;  /* 0x8000002c6a6a7221 */ /* 0x000fc60000000000 */
[----:B------:R-:W2:Y:S01]  /*2490*/  MUFU.EX2 R91, R91 ;  /* 0x0000005b005b7308 */ /* 0x000ea20000000800 */
[----:B------:R-:W-:Y:S02]  /*24a0*/  FMUL R60, R97, 1.4426950216293334961 ;  /* 0x3fb8aa3b613c7820 */ /* 0x000fe40000400000 */
[----:B------:R-:W-:Y:S02]  /*24b0*/  FMUL R61, R89, 1.4426950216293334961 ;  /* 0x3fb8aa3b593d7820 */ /* 0x000fe40000400000 */
[----:B------:R-:W-:Y:S02]  /*24c0*/  FMUL R52, R99, 1.4426950216293334961 ;  /* 0x3fb8aa3b63347820 */ /* 0x000fe40000400000 */
[----:B------:R-:W-:Y:S01]  /*24d0*/  FADD R135, R134, R135 ;  /* 0x0000008786877221 */ /* 0x000fe20000000000 */
[----:B------:R-:W3:Y:S01]  /*24e0*/  MUFU.EX2 R53, R53 ;  /* 0x0000003500357308 */ /* 0x000ee20000000800 */
[----:B------:R-:W-:Y:S02]  /*24f0*/  FADD R138, R138, -R44 ;  /* 0x8000002c8a8a7221 */ /* 0x000fe40000000000 */
[----:B------:R-:W-:-:S02]  /*2500*/  FMUL R93, R106, 1.4426950216293334961 ;  /* 0x3fb8aa3b6a5d7820 */ /* 0x000fc40000400000 */
[----:B------:R-:W-:-:S03]  /*2510*/  FADD R106, R133, R80 ;  /* 0x00000050856a7221 */ /* 0x000fc60000000000 */
[----:B------:R-:W4:Y:S01]  /*2520*/  MUFU.EX2 R89, R56 ;  /* 0x0000003800597308 */ /* 0x000f220000000800 */
[----:B------:R-:W-:Y:S02]  /*2530*/  FADD R102, R102, -R45 ;  /* 0x8000002d66667221 */ /* 0x000fe40000000000 */
[----:B------:R-:W-:Y:S02]  /*2540*/  FADD R135, R136, R135 ;  /* 0x0000008788877221 */ /* 0x000fe40000000000 */
[----:B------:R-:W-:-:S03]  /*2550*/  FMUL R57, R138, 1.4426950216293334961 ;  /* 0x3fb8aa3b8a397820 */ /* 0x000fc60000400000 */
[----:B------:R-:W-:Y:S01]  /*2560*/  MUFU.EX2 R60, R60 ;  /* 0x0000003c003c7308 */ /* 0x000fe20000000800 */
[----:B------:R-:W-:Y:S02]  /*2570*/  FADD R103, R103, -R44 ;  /* 0x8000002c67677221 */ /* 0x000fe40000000000 */
[----:B------:R-:W-:-:S05]  /*2580*/  FMUL R78, R5, R78 ;  /* 0x0000004e054e7220 */ /* 0x000fca0000400000 */
[----:B------:R-:W-:Y:S01]  /*2590*/  MUFU.EX2 R61, R61 ;  /* 0x0000003d003d7308 */ /* 0x000fe20000000800 */
[----:B------:R-:W-:Y:S02]  /*25a0*/  FMUL R79, R5, R79 ;  /* 0x0000004f054f7220 */ /* 0x000fe40000400000 */
[----:B------:R-:W-:-:S05]  /*25b0*/  FMUL R76, R46, R76 ;  /* 0x0000004c2e4c7220 */ /* 0x000fca0000400000 */
[----:B------:R-:W5:Y:S01]  /*25c0*/  MUFU.EX2 R88, R88 ;  /* 0x0000005800587308 */ /* 0x000f620000000800 */
[----:B------:R-:W-:Y:S02]  /*25d0*/  FMUL R77, R46, R77 ;  /* 0x0000004d2e4d7220 */ /* 0x000fe40000400000 */
[----:B------:R-:W-:Y:S02]  /*25e0*/  FADD R106, R105, R106 ;  /* 0x0000006a696a7221 */ /* 0x000fe40000000000 */
[----:B------:R-:W-:-:S03]  /*25f0*/  FMUL R82, R102, 1.4426950216293334961 ;  /* 0x3fb8aa3b66527820 */ /* 0x000fc60000400000 */
[----:B------:R-:W0:Y:S01]  /*2600*/  MUFU.EX2 R52, R52 ;  /* 0x0000003400347308 */ /* 0x000e220000000800 */
[----:B------:R-:W-:Y:S02]  /*2610*/  FADD R90, R90, -R45 ;  /* 0x8000002d5a5a7221 */ /* 0x000fe40000000000 */
[----:B------:R-:W-:Y:S02]  /*2620*/  FADD R112, R112, R135 ;  /* 0x0000008770707221 */ /* 0x000fe40000000000 */
[----:B------:R-:W-:Y:S02]  /*2630*/  FMUL R99, R103, 1.4426950216293334961 ;  /* 0x3fb8aa3b67637820 */ /* 0x000fe40000400000 */
[----:B------:R-:W-:Y:S01]  /*2640*/  FADD R101, R101, -R44 ;  /* 0x8000002c65657221 */ /* 0x000fe20000000000 */
[----:B------:R-:W3:Y:S01]  /*2650*/  MUFU.EX2 R57, R57 ;  /* 0x0000003900397308 */ /* 0x000ee20000000800 */
[----:B-1----:R-:W-:Y:S02]  /*2660*/  FADD R106, R81, R106 ;  /* 0x0000006a516a7221 */ /* 0x002fe40000000000 */
[----:B------:R-:W-:-:S02]  /*2670*/  FMUL R90, R90, 1.4426950216293334961 ;  /* 0x3fb8aa3b5a5a7820 */ /* 0x000fc40000400000 */
[--C-:B------:R-:W-:Y:S02]  /*2680*/  FADD R132, R132, -R45.reuse ;  /* 0x8000002d84847221 */ /* 0x100fe40000000000 */
[----:B--2---:R-:W-:Y:S01]  /*2690*/  FADD R112, R91, R112 ;  /* 0x000000705b707221 */ /* 0x004fe20000000000 */
[----:B------:R5:W1:Y:S01]  /*26a0*/  MUFU.EX2 R56, R82 ;  /* 0x0000005200387308 */ /* 0x000a620000000800 */
[----:B------:R-:W-:Y:S01]  /*26b0*/  FMUL R97, R101, 1.4426950216293334961 ;  /* 0x3fb8aa3b65617820 */ /* 0x000fe20000400000 */
[----:B0-----:R-:W-:Y:S01]  /*26c0*/  HMMA.16816.F32.BF16 R76, R84, R68, R76 ;  /* 0x00000044544c723c */ /* 0x001fe2000004184c */
[----:B------:R-:W-:Y:S02]  /*26d0*/  FADD R129, R129, -R44 ;  /* 0x8000002c81817221 */ /* 0x000fe40000000000 */
[----:B------:R-:W-:Y:S02]  /*26e0*/  FMUL R132, R132, 1.4426950216293334961 ;  /* 0x3fb8aa3b84847820 */ /* 0x000fe40000400000 */
[----:B------:R-:W-:Y:S01]  /*26f0*/  FADD R80, R100, -R45 ;  /* 0x8000002d64507221 */ /* 0x000fe20000000000 */
[----:B------:R-:W0:Y:S01]  /*2700*/  MUFU.EX2 R99, R99 ;  /* 0x0000006300637308 */ /* 0x000e220000000800 */
[----:B---3--:R-:W-:-:S02]  /*2710*/  FADD R69, R53, R106 ;  /* 0x0000006a35457221 */ /* 0x008fc40000000000 */
[----:B----4-:R-:W-:Y:S02]  /*2720*/  FADD R112, R89, R112 ;  /* 0x0000007059707221 */ /* 0x010fe40000000000 */
[----:B------:R-:W-:-:S03]  /*2730*/  FMUL R101, R129, 1.4426950216293334961 ;  /* 0x3fb8aa3b81657820 */ /* 0x000fc60000400000 */
[----:B------:R2:W3:Y:S01]  /*2740*/  MUFU.EX2 R102, R90 ;  /* 0x0000005a00667308 */ /* 0x0004e20000000800 */
[----:B-----5:R-:W-:Y:S01]  /*2750*/  F2FP.BF16.PACK_AB R82, R88, R61 ;  /* 0x0000003d5852723e */ /* 0x020fe200000010ff */
[----:B------:R-:W-:Y:S01]  /*2760*/  FADD R69, R60, R69 ;  /* 0x000000453c457221 */ /* 0x000fe20000000000 */
[----:B------:R-:W-:Y:S01]  /*2770*/  F2FP.BF16.PACK_AB R81, R53, R81 ;  /* 0x000000513551723e */ /* 0x000fe200000010ff */
[----:B------:R-:W-:Y:S01]  /*2780*/  FADD R104, R104, -R45 ;  /* 0x8000002d68687221 */ /* 0x000fe20000000000 */
[----:B------:R-:W-:Y:S01]  /*2790*/  F2FP.BF16.PACK_AB R83, R52, R60 ;  /* 0x0000003c3453723e */ /* 0x000fe200000010ff */
[----:B------:R-:W-:Y:S02]  /*27a0*/  FMUL R103, R80, 1.4426950216293334961 ;  /* 0x3fb8aa3b50677820 */ /* 0x000fe40000400000 */
[----:B------:R-:W4:Y:S01]  /*27b0*/  MUFU.EX2 R97, R97 ;  /* 0x0000006100617308 */ /* 0x000f220000000800 */
[----:B------:R-:W-:Y:S01]  /*27c0*/  FADD R61, R61, R112 ;  /* 0x000000703d3d7221 */ /* 0x000fe20000000000 */
[----:B------:R-:W-:Y:S01]  /*27d0*/  F2FP.BF16.PACK_AB R80, R89, R91 ;  /* 0x0000005b5950723e */ /* 0x000fe200000010ff */
[----:B------:R-:W-:-:S02]  /*27e0*/  FADD R107, R107, -R44 ;  /* 0x8000002c6b6b7221 */ /* 0x000fc40000000000 */
[----:B------:R-:W-:-:S03]  /*27f0*/  FADD R60, R52, R69 ;  /* 0x00000045343c7221 */ /* 0x000fc60000000000 */
[----:B------:R-:W-:Y:S01]  /*2800*/  MUFU.EX2 R100, R132 ;  /* 0x0000008400647308 */ /* 0x000fe20000000800 */
[----:B------:R-:W-:Y:S02]  /*2810*/  FMUL R104, R104, 1.4426950216293334961 ;  /* 0x3fb8aa3b68687820 */ /* 0x000fe40000400000 */
[----:B------:R-:W-:Y:S02]  /*2820*/  FADD R53, R98, -R45 ;  /* 0x8000002d62357221 */ /* 0x000fe40000000000 */
[----:B------:R-:W-:-:S03]  /*2830*/  FADD R61, R88, R61 ;  /* 0x0000003d583d7221 */ /* 0x000fc60000000000 */
[----:B------:R-:W5:Y:S01]  /*2840*/  MUFU.EX2 R101, R101 ;  /* 0x0000006500657308 */ /* 0x000f620000000800 */
[----:B------:R-:W-:Y:S01]  /*2850*/  FADD R47, R94, -R44 ;  /* 0x8000002c5e2f7221 */ /* 0x000fe20000000000 */
[----:B------:R-:W-:Y:S01]  /*2860*/  HMMA.16816.F32.BF16 R64, R80, R54, R64 ;  /* 0x000000365040723c */ /* 0x000fe20000041840 */
[----:B------:R-:W-:Y:S01]  /*2870*/  FADD R52, R96, -R45 ;  /* 0x8000002d60347221 */ /* 0x000fe20000000000 */
[----:B--2---:R-:W-:Y:S01]  /*2880*/  LDSM.16.M88.4 R88, [R156] ;  /* 0x000000009c58783b */ /* 0x004fe20000000200 */
[----:B------:R-:W-:-:S03]  /*2890*/  FMUL R107, R107, 1.4426950216293334961 ;  /* 0x3fb8aa3b6b6b7820 */ /* 0x000fc60000400000 */
[----:B------:R2:W0:Y:S01]  /*28a0*/  MUFU.EX2 R68, R103 ;  /* 0x0000006700447308 */ /* 0x0004220000000800 */
[----:B------:R-:W-:Y:S02]  /*28b0*/  FADD R60, R57, R60 ;  /* 0x0000003c393c7221 */ /* 0x000fe40000000000 */
[----:B------:R-:W-:Y:S02]  /*28c0*/  FMUL R53, R53, 1.4426950216293334961 ;  /* 0x3fb8aa3b35357820 */ /* 0x000fe40000400000 */
[----:B-1----:R-:W-:-:S03]  /*28d0*/  FADD R61, R56, R61 ;  /* 0x0000003d383d7221 */ /* 0x002fc60000000000 */
[----:B------:R-:W1:Y:S01]  /*28e0*/  MUFU.EX2 R93, R93 ;  /* 0x0000005d005d7308 */ /* 0x000e620000000800 */
[----:B------:R-:W-:Y:S02]  /*28f0*/  FMUL R47, R47, 1.4426950216293334961 ;  /* 0x3fb8aa3b2f2f7820 */ /* 0x000fe40000400000 */
[----:B------:R-:W-:Y:S02]  /*2900*/  FMUL R54, R52, 1.4426950216293334961 ;  /* 0x3fb8aa3b34367820 */ /* 0x000fe40000400000 */
[----:B------:R-:W-:-:S03]  /*2910*/  FADD R52, R95, -R45 ;  /* 0x8000002d5f347221 */ /* 0x000fc60000000000 */
[----:B------:R5:W1:Y:S01]  /*2920*/  MUFU.EX2 R98, R104 ;  /* 0x0000006800627308 */ /* 0x000a620000000800 */
[----:B0-----:R-:W-:Y:S02]  /*2930*/  FADD R60, R99, R60 ;  /* 0x0000003c633c7221 */ /* 0x001fe40000000000 */
[----:B---3--:R-:W-:Y:S02]  /*2940*/  FADD R61, R102, R61 ;  /* 0x0000003d663d7221 */ /* 0x008fe40000000000 */
[----:B--2---:R-:W-:-:S03]  /*2950*/  FMUL R103, R52, 1.4426950216293334961 ;  /* 0x3fb8aa3b34677820 */ /* 0x004fc60000400000 */
[----:B------:R-:W0:Y:S01]  /*2960*/  MUFU.EX2 R94, R107 ;  /* 0x0000006b005e7308 */ /* 0x000e220000000800 */
[----:B----4-:R-:W-:-:S07]  /*2970*/  FADD R52, R97, R60 ;  /* 0x0000003c61347221 */ /* 0x010fce0000000000 */
[----:B------:R2:W3:Y:S01]  /*2980*/  MUFU.EX2 R96, R53 ;  /* 0x0000003500607308 */ /* 0x0004e20000000800 */
[----:B-----5:R-:W-:-:S07]  /*2990*/  FADD R104, R101, R52 ;  /* 0x0000003465687221 */ /* 0x020fce0000000000 */
[----:B------:R-:W4:Y:S01]  /*29a0*/  MUFU.EX2 R47, R47 ;  /* 0x0000002f002f7308 */ /* 0x000f220000000800 */
[----:B--2---:R-:W-:Y:S01]  /*29b0*/  FADD R53, R100, R61 ;  /* 0x0000003d64357221 */ /* 0x004fe20000000000 */
[----:B------:R-:W-:Y:S01]  /*29c0*/  HMMA.16816.F32.BF16 R84, R80, R62, R48 ;  /* 0x0000003e5054723c */ /* 0x000fe20000041830 */
[----:B------:R-:W2:Y:S05]  /*29d0*/  LDSM.16.M88.4 R60, [R156+0x800] ;  /* 0x000800009c3c783b */ /* 0x000eaa0000000200 */
[----:B------:R5:W0:Y:S01]  /*29e0*/  MUFU.EX2 R95, R54 ;  /* 0x00000036005f7308 */ /* 0x000a220000000800 */
[----:B------:R-:W-:-:S07]  /*29f0*/  FADD R69, R68, R53 ;  /* 0x0000003544457221 */ /* 0x000fce0000000000 */
[----:B------:R-:W2:Y:S01]  /*2a00*/  MUFU.EX2 R92, R92 ;  /* 0x0000005c005c7308 */ /* 0x000ea20000000800 */
[----:B-1----:R-:W-:Y:S01]  /*2a10*/  FADD R105, R93, R104 ;  /* 0x000000685d697221 */ /* 0x002fe20000000000 */
[----:B-----5:R-:W-:Y:S01]  /*2a20*/  LDSM.16.M88.4 R52, [R156+0xc00] ;  /* 0x000c00009c34783b */ /* 0x020fe20000000200 */
[----:B------:R-:W-:-:S05]  /*2a30*/  FADD R69, R98, R69 ;  /* 0x0000004562457221 */ /* 0x000fca0000000000 */
[----:B------:R-:W1:Y:S01]  /*2a40*/  MUFU.EX2 R103, R103 ;  /* 0x0000006700677308 */ /* 0x000e620000000800 */
[----:B------:R-:W-:Y:S01]  /*2a50*/  HMMA.16816.F32.BF16 R72, R80, R58, R72 ;  /* 0x0000003a5048723c */ /* 0x000fe20000041848 */
[----:B0-----:R-:W-:Y:S01]  /*2a60*/  FADD R104, R94, R105 ;  /* 0x000000695e687221 */ /* 0x001fe20000000000 */
[----:B------:R-:W-:Y:S05]  /*2a70*/  LDSM.16.M88.4 R48, [R156+0x400] ;  /* 0x000400009c30783b */ /* 0x000fea0000000200 */
[----:B---3--:R-:W-:Y:S02]  /*2a80*/  FADD R58, R96, R69 ;  /* 0x00000045603a7221 */ /* 0x008fe40000000000 */
[----:B----4-:R-:W-:-:S02]  /*2a90*/  FADD R59, R47, R104 ;  /* 0x000000682f3b7221 */ /* 0x010fc40000000000 */
[----:B------:R-:W-:Y:S01]  /*2aa0*/  FADD R58, R95, R58 ;  /* 0x0000003a5f3a7221 */ /* 0x000fe20000000000 */
[----:B------:R-:W-:Y:S07]  /*2ab0*/  HMMA.16816.F32.BF16 R76, R80, R70, R76 ;  /* 0x00000046504c723c */ /* 0x000fee000004184c */
[----:B--2---:R-:W-:Y:S02]  /*2ac0*/  FADD R81, R92, R59 ;  /* 0x0000003b5c517221 */ /* 0x004fe40000000000 */
[----:B-1----:R-:W-:-:S03]  /*2ad0*/  FADD R80, R103, R58 ;  /* 0x0000003a67507221 */ /* 0x002fc60000000000 */
[----:B------:R-:W0:Y:S04]  /*2ae0*/  SHFL.BFLY PT, R82, R81, 0x2, 0x1f ;  /* 0x0c401f0051527f89 */ /* 0x000e2800000e0000 */
[----:B------:R-:W1:Y:S01]  /*2af0*/  SHFL.BFLY PT, R83, R80, 0x2, 0x1f ;  /* 0x0c401f0050537f89 */ /* 0x000e6200000e0000 */
[----:B------:R-:W-:Y:S02]  /*2b00*/  F2FP.BF16.PACK_AB R56, R102, R56 ;  /* 0x000000386638723e */ /* 0x000fe400000010ff */
[----:B------:R-:W-:Y:S02]  /*2b10*/  F2FP.BF16.PACK_AB R57, R99, R57 ;  /* 0x000000396339723e */ /* 0x000fe400000010ff */
[----:B------:R-:W-:Y:S02]  /*2b20*/  F2FP.BF16.PACK_AB R58, R68, R100 ;  /* 0x00000064443a723e */ /* 0x000fe400000010ff */
[----:B------:R-:W-:-:S07]  /*2b30*/  F2FP.BF16.PACK_AB R59, R101, R97 ;  /* 0x00000061653b723e */ /* 0x000fce00000010ff */
[C---:B------:R-:W-:Y:S07]  /*2b40*/  HMMA.16816.F32.BF16 R72, R56.reuse, R60, R72 ;  /* 0x0000003c3848723c */ /* 0x040fee0000041848 */
[----:B0-----:R-:W-:Y:S01]  /*2b50*/  FADD R60, R81, R82 ;  /* 0x00000052513c7221 */ /* 0x001fe20000000000 */
[C---:B------:R-:W-:Y:S07]  /*2b60*/  HMMA.16816.F32.BF16 R76, R56.reuse, R52, R76 ;  /* 0x00000034384c723c */ /* 0x040fee000004184c */
[----:B-1----:R-:W-:Y:S01]  /*2b70*/  FADD R52, R80, R83 ;  /* 0x0000005350347221 */ /* 0x002fe20000000000 */
[----:B------:R-:W0:Y:S01]  /*2b80*/  SHFL.BFLY PT, R61, R60, 0x1, 0x1f ;  /* 0x0c201f003c3d7f89 */ /* 0x000e2200000e0000 */
[C---:B------:R-:W-:Y:S03]  /*2b90*/  HMMA.16816.F32.BF16 R68, R56.reuse, R88, R64 ;  /* 0x000000583844723c */ /* 0x040fe60000041840 */
[----:B------:R-:W1:Y:S05]  /*2ba0*/  SHFL.BFLY PT, R53, R52, 0x1, 0x1f ;  /* 0x0c201f0034357f89 */ /* 0x000e6a00000e0000 */
[----:B------:R-:W-:Y:S01]  /*2bb0*/  HMMA.16816.F32.BF16 R64, R56, R48, R84 ;  /* 0x000000303840723c */ /* 0x000fe20000041854 */
[----:B------:R-:W-:-:S06]  /*2bc0*/  UIADD3 UR4, UR4, 0x40, URZ ;  /* 0x0000004004047890 */ /* 0x000fcc000fffe03f */
[----:B------:R-:W-:Y:S02]  /*2bd0*/  ISETP.LE.AND P0, PT, R161, UR4, PT ;  /* 0x00000004a1007c0c */ /* 0x000fe4000bf03270 */
[----:B------:R-:W-:Y:S02]  /*2be0*/  F2FP.BF16.PACK_AB R56, R96, R98 ;  /* 0x000000626038723e */ /* 0x000fe400000010ff */
[----:B------:R-:W-:Y:S02]  /*2bf0*/  F2FP.BF16.PACK_AB R57, R94, R93 ;  /* 0x0000005d5e39723e */ /* 0x000fe400000010ff */
[----:B------:R-:W-:Y:S02]  /*2c00*/  F2FP.BF16.PACK_AB R58, R103, R95 ;  /* 0x0000005f673a723e */ /* 0x000fe400000010ff */
[----:B------:R-:W-:Y:S01]  /*2c10*/  F2FP.BF16.PACK_AB R59, R92, R47 ;  /* 0x0000002f5c3b723e */ /* 0x000fe200000010ff */
[----:B0-----:R-:W-:Y:S02]  /*2c20*/  FADD R60, R60, R61 ;  /* 0x0000003d3c3c7221 */ /* 0x001fe40000000000 */
[----:B------:R-:W-:-:S02]  /*2c30*/  IMAD.MOV.U32 R47, RZ, RZ, 0x40 ;  /* 0x00000040ff2f7424 */ /* 0x000fc400078e00ff */
[----:B-1----:R-:W-:Y:S02]  /*2c40*/  FADD R53, R52, R53 ;  /* 0x0000003534357221 */ /* 0x002fe40000000000 */
[----:B------:R-:W-:Y:S01]  /*2c50*/  HMMA.16816.F32.BF16 R84, R56, R90, R68 ;  /* 0x0000005a3854723c */ /* 0x000fe20000041844 */
[----:B------:R-:W-:Y:S01]  /*2c60*/  FFMA R113, R5, R113, R60 ;  /* 0x0000007105717223 */ /* 0x000fe2000000003c */
[----:B------:R-:W-:Y:S01]  /*2c70*/  MOV R112, R45 ;  /* 0x0000002d00707202 */ /* 0x000fe20000000f00 */
[C---:B------:R-:W-:Y:S02]  /*2c80*/  IMAD R2, R47.reuse, c[0x0][0x1b4], R2 ;  /* 0x00006d002f027a24 */ /* 0x040fe400078e0202 */
[----:B------:R-:W-:-:S03]  /*2c90*/  IMAD R4, R47, c[0x0][0x1a4], R4 ;  /* 0x000069002f047a24 */ /* 0x000fc600078e0204 */
[----:B------:R-:W-:Y:S01]  /*2ca0*/  HMMA.16816.F32.BF16 R48, R56, R50, R64 ;  /* 0x000000323830723c */ /* 0x000fe20000041840 */
[----:B------:R-:W-:Y:S02]  /*2cb0*/  FFMA R128, R46, R128, R53 ;  /* 0x000000802e807223 */ /* 0x000fe40000000035 */
[----:B------:R-:W-:-:S05]  /*2cc0*/  IMAD.MOV.U32 R5, RZ, RZ, R44 ;  /* 0x000000ffff057224 */ /* 0x000fca00078e002c */
[C---:B------:R-:W-:Y:S08]  /*2cd0*/  HMMA.16816.F32.BF16 R80, R56.reuse, R62, R72 ;  /* 0x0000003e3850723c */ /* 0x040ff00000041848 */
[----:B------:R-:W-:Y:S01]  /*2ce0*/  HMMA.16816.F32.BF16 R76, R56, R54, R76 ;  /* 0x00000036384c723c */ /* 0x000fe2000004184c */
[----:B------:R-:W-:Y:S01]  /*2cf0*/  @P0 CALL.REL.NOINC `(.L_x_0) ;  /* 0x0000001000000944 */ /* 0x000fe20003c00000 */
[----:B------:R-:W-:Y:S06]  /*2d00*/  BRA `(.L_x_1) ;  /* 0xffffe1c000007947 */ /* 0x000fec000383ffff */
.L_x_0:
[----:B------:R-:W1:Y:S01]  /*2d10*/  S2R R32, SR_CTAID.Y ;  /* 0x0000000000207919 */ /* 0x000e620000002600 */
[----:B0-----:R-:W-:Y:S01]  /*2d20*/  SHF.L.U32 R2, R160, 0x2, RZ ;  /* 0x00000002a0027819 */ /* 0x001fe200000006ff */
[C---:B------:R-:W-:Y:S01]  /*2d30*/  FMUL R0, R128.reuse, 8388608 ;  /* 0x4b00000080007820 */ /* 0x040fe20000400000 */
[----:B------:R-:W-:Y:S01]  /*2d40*/  FSETP.GEU.AND P3, PT, R128, 1.175494350822287508e-38, PT ;  /* 0x008000008000780b */ /* 0x000fe20003f6e000 */
[----:B------:R-:W-:Y:S01]  /*2d50*/  IMAD R6, R155, c[0x0][0x1c4], RZ ;  /* 0x000071009b067a24 */ /* 0x000fe200078e02ff */
[----:B------:R-:W-:Y:S01]  /*2d60*/  LOP3.LUT R5, R2, 0xb8, RZ, 0xc0, !PT ;  /* 0x000000b802057812 */ /* 0x000fe200078ec0ff */
[C---:B------:R-:W-:Y:S01]  /*2d70*/  FMUL R2, R113.reuse, 8388608 ;  /* 0x4b00000071027820 */ /* 0x040fe20000400000 */
[----:B------:R-:W-:Y:S01]  /*2d80*/  FSEL R31, R0, R128, !P3 ;  /* 0x00000080001f7208 */ /* 0x000fe20005800000 */
[----:B------:R-:W-:Y:S01]  /*2d90*/  IMAD.SHL.U32 R10, R160, 0x40, RZ ;  /* 0x00000040a00a7824 */ /* 0x000fe200078e00ff */
[----:B------:R-:W-:Y:S01]  /*2da0*/  FSETP.GEU.AND P4, PT, R113, 1.175494350822287508e-38, PT ;  /* 0x008000007100780b */ /* 0x000fe20003f8e000 */
[C---:B------:R-:W-:Y:S01]  /*2db0*/  IMAD.SHL.U32 R8, R6.reuse, 0x2, RZ ;  /* 0x0000000206087824 */ /* 0x040fe200078e00ff */
[----:B------:R-:W-:Y:S01]  /*2dc0*/  IADD3 R0, R31, -0x3f3504f3, RZ ;  /* 0xc0cafb0d1f007810 */ /* 0x000fe20007ffe0ff */
[----:B------:R-:W-:Y:S01]  /*2dd0*/  IMAD.HI R9, R6, 0x2, RZ ;  /* 0x0000000206097827 */ /* 0x000fe200078e02ff */
[----:B------:R-:W-:Y:S01]  /*2de0*/  FSEL R30, R2, R113, !P4 ;  /* 0x00000071021e7208 */ /* 0x000fe20006000000 */
[----:B------:R-:W-:Y:S01]  /*2df0*/  BAR.SYNC.DEFER_BLOCKING 0x0 ;  /* 0x0000000000007b1d */ /* 0x000fe20000010000 */
[C---:B------:R-:W-:Y:S01]  /*2e00*/  SHF.L.U32 R7, R160.reuse, 0x3, RZ ;  /* 0x00000003a0077819 */ /* 0x040fe200000006ff */
[----:B------:R-:W-:Y:S01]  /*2e10*/  IMAD.SHL.U32 R6, R160, 0x80, RZ ;  /* 0x00000080a0067824 */ /* 0x000fe200078e00ff */
[----:B------:R-:W-:Y:S01]  /*2e20*/  LOP3.LUT R2, R0, 0xff800000, RZ, 0xc0, !PT ;  /* 0xff80000000027812 */ /* 0x000fe200078ec0ff */
[----:B------:R-:W-:Y:S01]  /*2e30*/  IMAD.MOV.U32 R27, RZ, RZ, 0x3dc6b27f ;  /* 0x3dc6b27fff1b7424 */ /* 0x000fe200078e00ff */
[----:B------:R-:W-:Y:S01]  /*2e40*/  IADD3 R0, R30, -0x3f3504f3, RZ ;  /* 0xc0cafb0d1e007810 */ /* 0x000fe20007ffe0ff */
[----:B------:R-:W-:Y:S01]  /*2e50*/  IMAD R159, R159, c[0x0][0x1c8], RZ ;  /* 0x000072009f9f7a24 */ /* 0x000fe200078e02ff */
[----:B------:R-:W-:Y:S01]  /*2e60*/  LOP3.LUT R11, R5, 0x40, R10, 0xf8, !PT ;  /* 0x00000040050b7812 */ /* 0x000fe200078ef80a */
[----:B------:R-:W-:Y:S01]  /*2e70*/  IMAD R165, R165, c[0x0][0x1c8], RZ ;  /* 0x00007200a5a57a24 */ /* 0x000fe200078e02ff */
[----:B------:R-:W-:Y:S01]  /*2e80*/  LOP3.LUT R13, R7, 0x180, RZ, 0xc0, !PT ;  /* 0x00000180070d7812 */ /* 0x000fe200078ec0ff */
[----:B-1----:R-:W-:Y:S01]  /*2e90*/  IMAD R4, R32, c[0x0][0x1c0], RZ ;  /* 0x0000700020047a24 */ /* 0x002fe200078e02ff */
[----:B------:R-:W-:-:S02]  /*2ea0*/  SHF.R.U32.HI R7, RZ, 0x1, R160 ;  /* 0x00000001ff077819 */ /* 0x000fc400000116a0 */
[----:B------:R-:W-:Y:S01]  /*2eb0*/  LOP3.LUT R5, R0, 0xff800000, RZ, 0xc0, !PT ;  /* 0xff80000000057812 */ /* 0x000fe200078ec0ff */
[----:B------:R-:W-:Y:S01]  /*2ec0*/  IMAD R13, R164, 0x10, R13 ;  /* 0x00000010a40d7824 */ /* 0x000fe200078e020d */
[C---:B------:R-:W-:Y:S01]  /*2ed0*/  SHF.L.U32 R3, R4.reuse, 0x1, RZ ;  /* 0x0000000104037819 */ /* 0x040fe200000006ff */
[----:B------:R-:W-:Y:S01]  /*2ee0*/  IMAD.HI R4, R4, 0x2, RZ ;  /* 0x0000000204047827 */ /* 0x000fe200078e02ff */
[----:B------:R-:W-:Y:S02]  /*2ef0*/  FSEL R0, RZ, -23, P3 ;  /* 0xc1b80000ff007808 */ /* 0x000fe40001800000 */
[----:B------:R-:W-:Y:S02]  /*2f00*/  IADD3 R28, P0, P5, R8, c[0x0][0x178], R3 ;  /* 0x00005e00081c7a10 */ /* 0x000fe40007d1e003 */
[----:B------:R-:W-:Y:S01]  /*2f10*/  FSETP.GT.AND P3, PT, |R128|, 8.50705917302346158658e+37, PT ;  /* 0x7e8000008000780b */ /* 0x000fe20003f64200 */
[----:B------:R-:W0:Y:S01]  /*2f20*/  I2F R3, R2 ;  /* 0x0000000200037306 */ /* 0x000e220000201400 */
[----:B------:R-:W-:-:S02]  /*2f30*/  FSETP.GT.AND P1, PT, |R113|, 8.50705917302346158658e+37, PT ;  /* 0x7e8000007100780b */ /* 0x000fc40003f24200 */
[----:B------:R-:W-:Y:S02]  /*2f40*/  IADD3.X R29, R9, c[0x0][0x17c], R4, P0, P5 ;  /* 0x00005f00091d7a10 */ /* 0x000fe400007ea404 */
[----:B------:R-:W-:Y:S02]  /*2f50*/  LOP3.LUT R15, R7, 0x4, RZ, 0xc0, !PT ;  /* 0x00000004070f7812 */ /* 0x000fe400078ec0ff */
[----:B------:R-:W-:Y:S01]  /*2f60*/  FSEL R4, RZ, -23, P4 ;  /* 0xc1b80000ff047808 */ /* 0x000fe20002000000 */
[----:B------:R-:W1:Y:S01]  /*2f70*/  I2F R7, R5 ;  /* 0x0000000500077306 */ /* 0x000e620000201400 */
[C---:B------:R-:W-:Y:S02]  /*2f80*/  FSETP.GEU.AND P4, PT, |R128|.reuse, 1.175494350822287508e-38, PT ;  /* 0x008000008000780b */ /* 0x040fe40003f8e200 */
[C---:B------:R-:W-:Y:S01]  /*2f90*/  FSETP.GEU.AND P2, PT, |R113|.reuse, 1.175494350822287508e-38, PT ;  /* 0x008000007100780b */ /* 0x040fe20003f4e200 */
[----:B------:R-:W-:Y:S01]  /*2fa0*/  @P3 FMUL R128, R128, 0.25 ;  /* 0x3e80000080803820 */ /* 0x000fe20000400000 */
[----:B------:R-:W-:Y:S01]  /*2fb0*/  SHF.R.S32.HI R8, RZ, 0x4, R160 ;  /* 0x00000004ff087819 */ /* 0x000fe200000114a0 */
[----:B------:R-:W-:Y:S01]  /*2fc0*/  @P1 FMUL R113, R113, 0.25 ;  /* 0x3e80000071711820 */ /* 0x000fe20000400000 */
[----:B------:R-:W-:Y:S01]  /*2fd0*/  LOP3.LUT P0, RZ, R160, 0x60, RZ, 0xc0, !PT ;  /* 0x00000060a0ff7812 */ /* 0x000fe2000780c0ff */
[----:B0-----:R-:W-:Y:S01]  /*2fe0*/  FFMA.FTZ R0, R3, 1.1920928955078125e-07, R0 ;  /* 0x3400000003007823 */ /* 0x001fe20000010000 */
[----:B------:R-:W-:Y:S01]  /*2ff0*/  LOP3.LUT R13, R13, 0x48, R160, 0x78, !PT ;  /* 0x000000480d0d7812 */ /* 0x000fe200078e78a0 */
[----:B------:R-:W-:Y:S01]  /*3000*/  @P3 FMUL R48, R48, 0.25 ;  /* 0x3e80000030303820 */ /* 0x000fe20000400000 */
[----:B------:R-:W-:Y:S01]  /*3010*/  SGXT R8, R8, 0x1 ;  /* 0x000000010808781a */ /* 0x000fe20000000200 */
[----:B------:R-:W-:Y:S01]  /*3020*/  @P3 FMUL R84, R84, 0.25 ;  /* 0x3e80000054543820 */ /* 0x000fe20000400000 */
[----:B------:R-:W-:Y:S01]  /*3030*/  LEA R15, R164, R15, 0x3 ;  /* 0x0000000fa40f7211 */ /* 0x000fe200078e18ff */
[----:B------:R-:W-:Y:S01]  /*3040*/  @!P4 FMUL R128, R128, 16777216 ;  /* 0x4b8000008080c820 */ /* 0x000fe20000400000 */
[----:B------:R-:W-:Y:S01]  /*3050*/  LOP3.LUT R160, R160, 0x10, RZ, 0xc0, !PT ;  /* 0x00000010a0a07812 */ /* 0x000fe200078ec0ff */
[----:B------:R-:W-:Y:S01]  /*3060*/  @!P2 FMUL R113, R113, 16777216 ;  /* 0x4b8000007171a820 */ /* 0x000fe20000400000 */
[----:B------:R-:W-:Y:S01]  /*3070*/  LOP3.LUT R24, R11, 0x240, R8, 0x78, !PT ;  /* 0x000002400b187812 */ /* 0x000fe200078e7808 */
[----:B-1----:R-:W-:Y:S01]  /*3080*/  FFMA.FTZ R18, R7, 1.1920928955078125e-07, R4 ;  /* 0x3400000007127823 */ /* 0x002fe20000010004 */
[----:B------:R-:W-:Y:S01]  /*3090*/  LEA R160, R160, R15, 0x2 ;  /* 0x0000000fa0a07211 */ /* 0x000fe200078e10ff */
[----:B------:R-:W0:Y:S01]  /*30a0*/  MUFU.RCP R7, R128 ;  /* 0x0000008000077308 */ /* 0x000e220000001000 */
[----:B------:R-:W-:Y:S01]  /*30b0*/  @P3 FMUL R77, R77, 0.25 ;  /* 0x3e8000004d4d3820 */ /* 0x000fe20000400000 */
[----:B------:R-:W-:Y:S01]  /*30c0*/  LOP3.LUT R25, R13, 0x600, R6, 0xf8, !PT ;  /* 0x000006000d197812 */ /* 0x000fe200078ef806 */
[----:B------:R-:W-:Y:S01]  /*30d0*/  @P3 FMUL R76, R76, 0.25 ;  /* 0x3e8000004c4c3820 */ /* 0x000fe20000400000 */
[----:B------:R-:W-:Y:S01]  /*30e0*/  IADD3 R2, R31, -R2, RZ ;  /* 0x800000021f027210 */ /* 0x000fe20007ffe0ff */
[----:B------:R-:W-:Y:S01]  /*30f0*/  @P3 FMUL R81, R81, 0.25 ;  /* 0x3e80000051513820 */ /* 0x000fe20000400000 */
[----:B------:R-:W-:Y:S01]  /*3100*/  LOP3.LUT R163, R163, 0x78, RZ, 0xc0, !PT ;  /* 0x00000078a3a37812 */ /* 0x000fe200078ec0ff */
[----:B------:R-:W-:Y:S01]  /*3110*/  @P3 FMUL R80, R80, 0.25 ;  /* 0x3e80000050503820 */ /* 0x000fe20000400000 */
[----:B------:R-:W1:Y:S01]  /*3120*/  MUFU.RCP R3, R113 ;  /* 0x0000007100037308 */ /* 0x000e620000001000 */
[----:B------:R-:W-:-:S02]  /*3130*/  @P3 FMUL R49, R49, 0.25 ;  /* 0x3e80000031313820 */ /* 0x000fc40000400000 */
[----:B------:R-:W-:Y:S02]  /*3140*/  @P1 FMUL R78, R78, 0.25 ;  /* 0x3e8000004e4e1820 */ /* 0x000fe40000400000 */
[----:B------:R-:W-:Y:S02]  /*3150*/  @P1 FMUL R82, R82, 0.25 ;  /* 0x3e80000052521820 */ /* 0x000fe40000400000 */
[----:B------:R-:W-:Y:S02]  /*3160*/  @P3 FMUL R85, R85, 0.25 ;  /* 0x3e80000055553820 */ /* 0x000fe40000400000 */
[----:B------:R-:W-:Y:S02]  /*3170*/  @P1 FMUL R79, R79, 0.25 ;  /* 0x3e8000004f4f1820 */ /* 0x000fe40000400000 */
[----:B------:R-:W-:Y:S02]  /*3180*/  @P1 FMUL R83, R83, 0.25 ;  /* 0x3e80000053531820 */ /* 0x000fe40000400000 */
[----:B------:R-:W-:-:S02]  /*3190*/  @P1 FMUL R51, R51, 0.25 ;  /* 0x3e80000033331820 */ /* 0x000fc40000400000 */
[----:B------:R-:W-:Y:S02]  /*31a0*/  @P1 FMUL R50, R50, 0.25 ;  /* 0x3e80000032321820 */ /* 0x000fe40000400000 */
[----:B------:R-:W-:Y:S02]  /*31b0*/  @P1 FMUL R87, R87, 0.25 ;  /* 0x3e80000057571820 */ /* 0x000fe40000400000 */
[----:B------:R-:W-:Y:S01]  /*31c0*/  @P1 FMUL R86, R86, 0.25 ;  /* 0x3e80000056561820 */ /* 0x000fe20000400000 */
[----:B------:R-:W-:Y:S01]  /*31d0*/  ISETP.GE.U32.AND P1, PT, R30, 0x7f800000, PT ;  /* 0x7f8000001e00780c */ /* 0x000fe20003f26070 */
[----:B------:R-:W-:Y:S02]  /*31e0*/  @!P4 FMUL R48, R48, 16777216 ;  /* 0x4b8000003030c820 */ /* 0x000fe40000400000 */
[----:B------:R-:W-:Y:S02]  /*31f0*/  @!P4 FMUL R84, R84, 16777216 ;  /* 0x4b8000005454c820 */ /* 0x000fe40000400000 */
[----:B------:R-:W-:-:S02]  /*3200*/  @!P4 FMUL R77, R77, 16777216 ;  /* 0x4b8000004d4dc820 */ /* 0x000fc40000400000 */
[----:B------:R-:W-:Y:S02]  /*3210*/  @!P4 FMUL R76, R76, 16777216 ;  /* 0x4b8000004c4cc820 */ /* 0x000fe40000400000 */
[----:B------:R-:W-:Y:S02]  /*3220*/  @!P4 FMUL R81, R81, 16777216 ;  /* 0x4b8000005151c820 */ /* 0x000fe40000400000 */
[----:B------:R-:W-:Y:S02]  /*3230*/  @!P4 FMUL R80, R80, 16777216 ;  /* 0x4b8000005050c820 */ /* 0x000fe40000400000 */
        /* <DEDUP_REMOVED lines=9> */
[----:B------:R-:W-:Y:S01]  /*32d0*/  @!P2 FMUL R86, R86, 16777216 ;  /* 0x4b8000005656a820 */ /* 0x000fe20000400000 */
[----:B------:R-:W-:Y:S01]  /*32e0*/  ISETP.GE.U32.AND P2, PT, R31, 0x7f800000, PT ;  /* 0x7f8000001f00780c */ /* 0x000fe20003f46070 */
[C---:B0-----:R-:W-:Y:S02]  /*32f0*/  FMUL R17, R7.reuse, R48 ;  /* 0x0000003007117220 */ /* 0x041fe40000400000 */
[C---:B------:R-:W-:Y:S02]  /*3300*/  FMUL R20, R7.reuse, R84 ;  /* 0x0000005407147220 */ /* 0x040fe40000400000 */
[C---:B------:R-:W-:Y:S02]  /*3310*/  FMUL R8, R7.reuse, R77 ;  /* 0x0000004d07087220 */ /* 0x040fe40000400000 */
[----:B------:R-:W-:Y:S01]  /*3320*/  FMUL R9, R7, R76 ;  /* 0x0000004c07097220 */ /* 0x000fe20000400000 */
[----:B------:R-:W-:Y:S01]  /*3330*/  F2FP.BF16.PACK_AB R22, R17, R20 ;  /* 0x000000141116723e */ /* 0x000fe200000010ff */
[----:B------:R-:W-:-:S02]  /*3340*/  FMUL R15, R7, R81 ;  /* 0x00000051070f7220 */ /* 0x000fc40000400000 */
[C---:B------:R-:W-:Y:S02]  /*3350*/  FMUL R10, R7.reuse, R80 ;  /* 0x00000050070a7220 */ /* 0x040fe40000400000 */
[----:B------:R-:W-:Y:S01]  /*3360*/  FMUL R16, R7, R49 ;  /* 0x0000003107107220 */ /* 0x000fe20000400000 */
[----:B------:R-:W-:Y:S01]  /*3370*/  F2FP.BF16.PACK_AB R17, R8, R15 ;  /* 0x0000000f0811723e */ /* 0x000fe200000010ff */
[----:B-1----:R-:W-:Y:S01]  /*3380*/  FMUL R6, R3, R78 ;  /* 0x0000004e03067220 */ /* 0x002fe20000400000 */
[----:B------:R-:W-:Y:S01]  /*3390*/  F2FP.BF16.PACK_AB R23, R9, R10 ;  /* 0x0000000a0917723e */ /* 0x000fe200000010ff */
[----:B------:R-:W-:Y:S01]  /*33a0*/  FMUL R13, R3, R82 ;  /* 0x00000052030d7220 */ /* 0x000fe20000400000 */
[----:B------:R-:W-:Y:S01]  /*33b0*/  LOP3.LUT R9, R25, 0x8, RZ, 0x3c, !PT ;  /* 0x0000000819097812 */ /* 0x000fe200078e3cff */
[----:B------:R-:W-:Y:S02]  /*33c0*/  FMUL R7, R7, R85 ;  /* 0x0000005507077220 */ /* 0x000fe40000400000 */
[C---:B------:R-:W-:Y:S01]  /*33d0*/  FMUL R4, R3.reuse, R79 ;  /* 0x0000004f03047220 */ /* 0x040fe20000400000 */
[----:B------:R-:W-:Y:S01]  /*33e0*/  F2FP.BF16.PACK_AB R15, R6, R13 ;  /* 0x0000000d060f723e */ /* 0x000fe200000010ff */
[C---:B------:R-:W-:Y:S01]  /*33f0*/  FMUL R11, R3.reuse, R83 ;  /* 0x00000053030b7220 */ /* 0x040fe20000400000 */
[----:B------:R-:W-:Y:S01]  /*3400*/  F2FP.BF16.PACK_AB R16, R16, R7 ;  /* 0x000000071010723e */ /* 0x000fe200000010ff */
[C---:B------:R-:W-:Y:S01]  /*3410*/  FMUL R12, R3.reuse, R51 ;  /* 0x00000033030c7220 */ /* 0x040fe20000400000 */
[----:B------:R-:W-:Y:S01]  /*3420*/  LOP3.LUT R6, R24, 0x8, RZ, 0x3c, !PT ;  /* 0x0000000818067812 */ /* 0x000fe200078e3cff */
[C---:B------:R-:W-:Y:S01]  /*3430*/  FMUL R14, R3.reuse, R50 ;  /* 0x00000032030e7220 */ /* 0x040fe20000400000 */
[----:B------:R-:W-:Y:S01]  /*3440*/  F2FP.BF16.PACK_AB R13, R4, R11 ;  /* 0x0000000b040d723e */ /* 0x000fe200000010ff */
[C---:B------:R-:W-:Y:S01]  /*3450*/  FMUL R19, R3.reuse, R87 ;  /* 0x0000005703137220 */ /* 0x040fe20000400000 */
[----:B------:R0:W-:Y:S01]  /*3460*/  STS.64 [R24], R22 ;  /* 0x0000001618007388 */ /* 0x0001e20000000a00 */
[----:B------:R-:W-:-:S02]  /*3470*/  FMUL R21, R3, R86 ;  /* 0x0000005603157220 */ /* 0x000fc40000400000 */
[----:B------:R-:W-:Y:S01]  /*3480*/  FADD R2, R2, -1 ;  /* 0xbf80000002027421 */ /* 0x000fe20000000000 */
[----:B------:R-:W-:Y:S01]  /*3490*/  F2FP.BF16.PACK_AB R12, R12, R19 ;  /* 0x000000130c0c723e */ /* 0x000fe200000010ff */
[----:B------:R1:W-:Y:S01]  /*34a0*/  STS.64 [R24+0x100], R16 ;  /* 0x0001001018007388 */ /* 0x0003e20000000a00 */
[----:B------:R-:W-:Y:S01]  /*34b0*/  F2FP.BF16.PACK_AB R14, R14, R21 ;  /* 0x000000150e0e723e */ /* 0x000fe200000010ff */
[----:B------:R-:W-:Y:S02]  /*34c0*/  FFMA.FTZ R3, R2, R27, -0.16845393180847167969 ;  /* 0xbe2c7f3002037423 */ /* 0x000fe4000001001b */
[----:B------:R2:W-:Y:S01]  /*34d0*/  STS.64 [R6+0x500], R12 ;  /* 0x0005000c06007388 */ /* 0x0005e20000000a00 */
[----:B------:R-:W-:Y:S02]  /*34e0*/  IMAD.IADD R5, R30, 0x1, -R5 ;  /* 0x000000011e057824 */ /* 0x000fe400078e0a05 */
[C---:B------:R-:W-:Y:S01]  /*34f0*/  FFMA.FTZ R3, R2.reuse, R3, 0.1716887056827545166 ;  /* 0x3e2fcf2a02037423 */ /* 0x040fe20000010003 */
[----:B------:R3:W-:Y:S01]  /*3500*/  STS.64 [R6+0x400], R14 ;  /* 0x0004000e06007388 */ /* 0x0007e20000000a00 */
[----:B------:R-:W-:Y:S01]  /*3510*/  FADD R20, R5, -1 ;  /* 0xbf80000005147421 */ /* 0x000fe20000000000 */
[----:B0-----:R-:W-:Y:S01]  /*3520*/  MOV R22, c[0x0][0x1c8] ;  /* 0x0000720000167a02 */ /* 0x001fe20000000f00 */
[----:B------:R-:W-:Y:S01]  /*3530*/  FFMA.FTZ R3, R2, R3, -0.17900948226451873779 ;  /* 0xbe374e4302037423 */ /* 0x000fe20000010003 */
[----:B------:R-:W-:Y:S01]  /*3540*/  BAR.SYNC.DEFER_BLOCKING 0x0 ;  /* 0x0000000000007b1d */ /* 0x000fe20000010000 */
[----:B------:R-:W-:Y:S01]  /*3550*/  FFMA.FTZ R5, R20, R27, -0.16845393180847167969 ;  /* 0xbe2c7f3014057423 */ /* 0x000fe2000001001b */
[----:B-1----:R-:W-:Y:S01]  /*3560*/  LEA R16, P3, R165, R28, 0x1 ;  /* 0x0000001ca5107211 */ /* 0x002fe200078608ff */
[----:B------:R-:W-:-:S02]  /*3570*/  FFMA.FTZ R3, R2, R3, 0.20512372255325317383 ;  /* 0x3e520bf402037423 */ /* 0x000fc40000010003 */
[----:B------:R-:W-:Y:S01]  /*3580*/  FFMA.FTZ R5, R20, R5, 0.1716887056827545166 ;  /* 0x3e2fcf2a14057423 */ /* 0x000fe20000010005 */
[----:B------:R-:W-:Y:S01]  /*3590*/  LEA.HI.X.SX32 R17, R165, R29, 0x1, P3 ;  /* 0x0000001da5117211 */ /* 0x000fe200018f0eff */
[----:B------:R-:W-:Y:S02]  /*35a0*/  FFMA.FTZ R3, R2, R3, -0.24046532809734344482 ;  /* 0xbe763c8b02037423 */ /* 0x000fe40000010003 */
[----:B------:R-:W-:Y:S02]  /*35b0*/  FFMA.FTZ R5, R20, R5, -0.17900948226451873779 ;  /* 0xbe374e4314057423 */ /* 0x000fe40000010005 */
[----:B------:R-:W-:Y:S02]  /*35c0*/  FFMA.FTZ R3, R2, R3, 0.28857114911079406738 ;  /* 0x3e93bf9902037423 */ /* 0x000fe40000010003 */
[----:B------:R-:W-:Y:S02]  /*35d0*/  FFMA.FTZ R5, R20, R5, 0.20512372255325317383 ;  /* 0x3e520bf414057423 */ /* 0x000fe40000010005 */
[----:B------:R-:W-:-:S02]  /*35e0*/  FFMA.FTZ R3, R2, R3, -0.36067417263984680176 ;  /* 0xbeb8aa4902037423 */ /* 0x000fc40000010003 */
[----:B------:R-:W-:Y:S02]  /*35f0*/  FFMA.FTZ R5, R20, R5, -0.24046532809734344482 ;  /* 0xbe763c8b14057423 */ /* 0x000fe40000010005 */
[----:B------:R-:W-:Y:S02]  /*3600*/  FFMA.FTZ R3, R2, R3, 0.48089820146560668945 ;  /* 0x3ef6384a02037423 */ /* 0x000fe40000010003 */
[----:B------:R-:W-:Y:S02]  /*3610*/  IMAD R8, R22, 0x4, R159 ;  /* 0x0000000416087824 */ /* 0x000fe400078e029f */
[----:B------:R-:W-:Y:S01]  /*3620*/  FFMA.FTZ R5, R20, R5, 0.28857114911079406738 ;  /* 0x3e93bf9914057423 */ /* 0x000fe20000010005 */
[----:B------:R-:W0:Y:S01]  /*3630*/  LDS.64 R24, [R25] ;  /* 0x0000000019187984 */ /* 0x000e220000000a00 */
[----:B------:R-:W-:Y:S01]  /*3640*/  FFMA.FTZ R3, R2, R3, -0.72134751081466674805 ;  /* 0xbf38aa3b02037423 */ /* 0x000fe20000010003 */
[----:B------:R-:W-:Y:S01]  /*3650*/  LEA R10, R22, R8, 0x2 ;  /* 0x00000008160a7211 */ /* 0x000fe200078e10ff */
[----:B------:R-:W-:Y:S01]  /*3660*/  FFMA.FTZ R7, R20, R5, -0.36067417263984680176 ;  /* 0xbeb8aa4914077423 */ /* 0x000fe20000010005 */
[----:B------:R1:W4:Y:S01]  /*3670*/  LDS.64 R26, [R9] ;  /* 0x00000000091a7984 */ /* 0x0003220000000a00 */
[----:B------:R-:W-:Y:S01]  /*3680*/  FMUL R3, R2, R3 ;  /* 0x0000000302037220 */ /* 0x000fe20000400000 */
[-C--:B------:R-:W-:Y:S01]  /*3690*/  LEA R4, P5, R8, R28.reuse, 0x1 ;  /* 0x0000001c08047211 */ /* 0x080fe200078a08ff */
[----:B--2---:R-:W-:Y:S01]  /*36a0*/  IMAD R12, R22, 0x4, R10 ;  /* 0x00000004160c7824 */ /* 0x004fe200078e020a */
[----:B---3--:R-:W-:Y:S01]  /*36b0*/  LEA R6, P6, R10, R28, 0x1 ;  /* 0x0000001c0a067211 */ /* 0x008fe200078c08ff */
[----:B------:R-:W-:Y:S01]  /*36c0*/  FMUL R3, R2, R3 ;  /* 0x0000000302037220 */ /* 0x000fe20000400000 */
[----:B------:R-:W-:Y:S01]  /*36d0*/  LEA.HI.X.SX32 R5, R8, R29, 0x1, P5 ;  /* 0x0000001d08057211 */ /* 0x000fe200028f0eff */
[----:B-1----:R-:W-:Y:S01]  /*36e0*/  FFMA.FTZ R9, R20, R7, 0.48089820146560668945 ;  /* 0x3ef6384a14097423 */ /* 0x002fe20000010007 */
[----:B------:R-:W-:Y:S01]  /*36f0*/  LEA R13, R22, R12, 0x2 ;  /* 0x0000000c160d7211 */ /* 0x000fe200078e10ff */
[----:B------:R-:W-:Y:S01]  /*3700*/  FFMA.FTZ R19, R2, 1.4426950216293334961, R3 ;  /* 0x3fb8aa3b02137823 */ /* 0x000fe20000010003 */
[CC--:B------:R-:W-:Y:S01]  /*3710*/  LEA R2, P4, R159.reuse, R28.reuse, 0x1 ;  /* 0x0000001c9f027211 */ /* 0x0c0fe200078808ff */
[----:B------:R-:W-:Y:S01]  /*3720*/  FFMA.FTZ R11, R20, R9, -0.72134751081466674805 ;  /* 0xbf38aa3b140b7423 */ /* 0x000fe20000010009 */
[-C--:B------:R-:W-:Y:S01]  /*3730*/  LEA.HI.X.SX32 R7, R10, R29.reuse, 0x1, P6 ;  /* 0x0000001d0a077211 */ /* 0x080fe200030f0eff */
[----:B------:R-:W-:Y:S01]  /*3740*/  IMAD R15, R22, 0x4, R13 ;  /* 0x00000004160f7824 */ /* 0x000fe200078e020d */
[----:B------:R-:W-:Y:S01]  /*3750*/  LEA.HI.X.SX32 R3, R159, R29, 0x1, P4 ;  /* 0x0000001d9f037211 */ /* 0x000fe200020f0eff */
[----:B------:R-:W-:Y:S01]  /*3760*/  FMUL R11, R20, R11 ;  /* 0x0000000b140b7220 */ /* 0x000fe20000400000 */
[----:B------:R-:W-:Y:S01]  /*3770*/  LEA R8, P4, R12, R28, 0x1 ;  /* 0x0000001c0c087211 */ /* 0x000fe200078808ff */
[----:B------:R-:W-:Y:S01]  /*3780*/  FADD R0, R0, R19 ;  /* 0x0000001300007221 */ /* 0x000fe20000000000 */
[----:B------:R-:W-:Y:S01]  /*3790*/  LEA R22, R22, R15, 0x2 ;  /* 0x0000000f16167211 */ /* 0x000fe200078e10ff */
[----:B------:R-:W-:Y:S01]  /*37a0*/  FMUL R21, R20, R11 ;  /* 0x0000000b14157220 */ /* 0x000fe20000400000 */
[----:B------:R-:W-:-:S02]  /*37b0*/  LEA.HI.X.SX32 R9, R12, R29, 0x1, P4 ;  /* 0x0000001d0c097211 */ /* 0x000fc400020f0eff */
[-C--:B------:R-:W-:Y:S01]  /*37c0*/  LEA R10, P3, R13, R28.reuse, 0x1 ;  /* 0x0000001c0d0a7211 */ /* 0x080fe200078608ff */
[----:B------:R-:W-:Y:S01]  /*37d0*/  FFMA.FTZ R21, R20, 1.4426950216293334961, R21 ;  /* 0x3fb8aa3b14157823 */ /* 0x000fe20000010015 */
[-C--:B------:R-:W-:Y:S01]  /*37e0*/  LEA R12, P4, R15, R28.reuse, 0x1 ;  /* 0x0000001c0f0c7211 */ /* 0x080fe200078808ff */
[----:B------:R-:W-:Y:S01]  /*37f0*/  @P2 IMAD.MOV.U32 R20, RZ, RZ, 0x7f800000 ;  /* 0x7f800000ff142424 */ /* 0x000fe200078e00ff */
[----:B------:R-:W-:Y:S01]  /*3800*/  LEA R14, P5, R22, R28, 0x1 ;  /* 0x0000001c160e7211 */ /* 0x000fe200078a08ff */
[----:B------:R-:W-:Y:S01]  /*3810*/  FADD R18, R18, R21 ;  /* 0x0000001512127221 */ /* 0x000fe20000000000 */
[-C--:B------:R-:W-:Y:S01]  /*3820*/  LEA.HI.X.SX32 R11, R13, R29.reuse, 0x1, P3 ;  /* 0x0000001d0d0b7211 */ /* 0x080fe200018f0eff */
[----:B------:R-:W-:Y:S01]  /*3830*/  @P2 FFMA.FTZ R0, R31, R20, +INF ;  /* 0x7f8000001f002423 */ /* 0x000fe20000010014 */
[-C--:B------:R-:W-:Y:S02]  /*3840*/  LEA.HI.X.SX32 R13, R15, R29.reuse, 0x1, P4 ;  /* 0x0000001d0f0d7211 */ /* 0x080fe400020f0eff */
[----:B------:R-:W-:-:S02]  /*3850*/  LEA.HI.X.SX32 R15, R22, R29, 0x1, P5 ;  /* 0x0000001d160f7211 */ /* 0x000fc400028f0eff */
[----:B------:R-:W-:Y:S01]  /*3860*/  @P1 MOV R19, 0x7f800000 ;  /* 0x7f80000000131802 */ /* 0x000fe20000000f00 */
[----:B0-----:R0:W-:Y:S01]  /*3870*/  STG.E.U16 [R2.64], R24 ;  /* 0x0000001802007986 */ /* 0x0011e2000c101506 */
[----:B------:R-:W-:Y:S02]  /*3880*/  FSETP.NEU.AND P3, PT, R31, RZ, PT ;  /* 0x000000ff1f00720b */ /* 0x000fe40003f6d000 */
[----:B------:R-:W-:Y:S01]  /*3890*/  FSETP.NEU.AND P2, PT, R30, RZ, PT ;  /* 0x000000ff1e00720b */ /* 0x000fe20003f4d000 */
[----:B----4-:R1:W-:Y:S01]  /*38a0*/  STG.E.U16 [R4.64], R26 ;  /* 0x0000001a04007986 */ /* 0x0103e2000c101506 */
[----:B------:R-:W-:Y:S01]  /*38b0*/  PRMT R20, R26, 0x7632, R20 ;  /* 0x000076321a147816 */ /* 0x000fe20000000014 */
[----:B------:R-:W-:Y:S01]  /*38c0*/  @P1 FFMA.FTZ R18, R30, R19, +INF ;  /* 0x7f8000001e121423 */ /* 0x000fe20000010013 */
[----:B------:R-:W-:-:S04]  /*38d0*/  FSEL R0, R0, -INF , P3 ;  /* 0xff80000000007808 */ /* 0x000fc80001800000 */
[----:B------:R-:W-:Y:S01]  /*38e0*/  FSEL R19, R18, -INF , P2 ;  /* 0xff80000012137808 */ /* 0x000fe20001000000 */
[----:B------:R-:W-:Y:S01]  /*38f0*/  FFMA R18, R0, 0.69314718246459960938, R45 ;  /* 0x3f31721800127823 */ /* 0x000fe2000000002d */
[----:B0-----:R-:W-:Y:S02]  /*3900*/  PRMT R3, R24, 0x7632, R3 ;  /* 0x0000763218037816 */ /* 0x001fe40000000003 */
[----:B-1----:R-:W-:Y:S01]  /*3910*/  PRMT R5, R27, 0x7632, R5 ;  /* 0x000076321b057816 */ /* 0x002fe20000000005 */
[----:B------:R-:W-:Y:S02]  /*3920*/  FFMA R19, R19, 0.69314718246459960938, R44 ;  /* 0x3f31721813137823 */ /* 0x000fe4000000002c */
[----:B------:R0:W-:Y:S04]  /*3930*/  STG.E.U16 [R6.64], R3 ;  /* 0x0000000306007986 */ /* 0x0001e8000c101506 */
[----:B------:R1:W-:Y:S04]  /*3940*/  STG.E.U16 [R8.64], R20 ;  /* 0x0000001408007986 */ /* 0x0003e8000c101506 */
[----:B------:R1:W-:Y:S01]  /*3950*/  STG.E.U16 [R10.64], R25 ;  /* 0x000000190a007986 */ /* 0x0003e2000c101506 */
[----:B0-----:R-:W-:-:S03]  /*3960*/  PRMT R7, R25, 0x7632, R7 ;  /* 0x0000763219077816 */ /* 0x001fc60000000007 */
[----:B------:R1:W-:Y:S04]  /*3970*/  STG.E.U16 [R12.64], R27 ;  /* 0x0000001b0c007986 */ /* 0x0003e8000c101506 */
[----:B------:R1:W-:Y:S04]  /*3980*/  STG.E.U16 [R14.64], R7 ;  /* 0x000000070e007986 */ /* 0x0003e8000c101506 */
[----:B------:R1:W-:Y:S04]  /*3990*/  STG.E.U16 [R16.64], R5 ;  /* 0x0000000510007986 */ /* 0x0003e8000c101506 */
[----:B------:R-:W-:Y:S06]  /*39a0*/  BAR.SYNC.DEFER_BLOCKING 0x0 ;  /* 0x0000000000007b1d */ /* 0x000fec0000010000 */
[----:B------:R1:W-:Y:S04]  /*39b0*/  STS.64 [R163], R18 ;  /* 0x00000012a3007388 */ /* 0x0003e80000000a00 */
[----:B------:R-:W-:Y:S06]  /*39c0*/  BAR.SYNC.DEFER_BLOCKING 0x0 ;  /* 0x0000000000007b1d */ /* 0x000fec0000010000 */
[----:B------:R-:W-:Y:S05]  /*39d0*/  @P0 EXIT ;  /* 0x000000000000094d */ /* 0x000fea0003800000 */
[----:B-1----:R-:W0:Y:S01]  /*39e0*/  LDS R5, [R160] ;  /* 0x00000000a0057984 */ /* 0x002e220000000800 */
[----:B------:R-:W-:-:S02]  /*39f0*/  IMAD R0, R32, c[0x0][0x1cc], RZ ;  /* 0x0000730020007a24 */ /* 0x000fc400078e02ff */
[C---:B------:R-:W-:Y:S02]  /*3a00*/  IMAD.SHL.U32 R3, R155.reuse, 0x4, RZ ;  /* 0x000000049b037824 */ /* 0x040fe400078e00ff */
[----:B------:R-:W-:Y:S01]  /*3a10*/  IMAD.HI R155, R155, 0x4, RZ ;  /* 0x000000049b9b7827 */ /* 0x000fe200078e02ff */
[----:B------:R-:W-:-:S03]  /*3a20*/  SHF.L.U32 R2, R0, 0x2, RZ ;  /* 0x0000000200027819 */ /* 0x000fc600000006ff */
[----:B------:R-:W-:Y:S01]  /*3a30*/  IMAD.HI R0, R0, 0x4, RZ ;  /* 0x0000000400007827 */ /* 0x000fe200078e02ff */
[----:B------:R-:W-:-:S04]  /*3a40*/  IADD3 R2, P0, P1, R3, c[0x0][0x180], R2 ;  /* 0x0000600003027a10 */ /* 0x000fc8000791e002 */
[----:B------:R-:W-:-:S05]  /*3a50*/  IADD3.X R3, R155, c[0x0][0x184], R0, P0, P1 ;  /* 0x000061009b037a10 */ /* 0x000fca00007e2400 */
[----:B0-----:R-:W-:Y:S01]  /*3a60*/  STG.E [R2.64], R5 ;  /* 0x0000000502007986 */ /* 0x001fe2000c101906 */
[----:B------:R-:W-:Y:S05]  /*3a70*/  EXIT ;  /* 0x000000000000794d */ /* 0x000fea0003800000 */
.L_x_2:
[----:B------:R-:W-:-:S00]  /*3a80*/  BRA `(.L_x_2) ;  /* 0xfffffff000007947 */ /* 0x000fc0000383ffff */
[----:B------:R-:W-:-:S00]  /*3a90*/  NOP ;  /* 0x0000000000007918 */ /* 0x000fc00000000000 */
        /* <DEDUP_REMOVED lines=14> */
.L_x_3:


//--------------------- .nv.global.init           --------------------------
	.section	.nv.global.init,"aw",@progbits
.nv.global.init:
	.type		_$_str,@object
	.size		_$_str,(.L_0 - _$_str)
_$_str:
        /*0000*/ 	.byte	0x5f, 0x5f, 0x43, 0x55, 0x44, 0x41, 0x5f, 0x46, 0x54, 0x5a, 0x00
.L_0:


//--------------------- .nv.shared.attn_fwd       --------------------------
	.section	.nv.shared.attn_fwd,"aw",@nobits
	.sectionflags	@""
	.align	16
